	.target	sm_90a

	.elftype	@"ET_EXEC"


//--------------------- .note.nv.tkinfo           --------------------------
	.section	.note.nv.tkinfo,"",@"SHT_NOTE"
	.sectionflags	@"SHF_NOTE_NV_TKINFO"
	.tkinfo
        /*0018*/ 	.word	0x00000002
        /*0030*/ 	.string	""
        /*0030*/ 	.string	"ptxas"
        /*0030*/ 	.string	"Cuda compilation tools, release 13.0, V13.0.88"
        /*0030*/ 	.string	"Build cuda_13.0.r13.0/compiler.36424714_0"
        /*0030*/ 	.string	"-arch sm_90a -m 64 "



//--------------------- .note.nv.cuinfo           --------------------------
	.section	.note.nv.cuinfo,"",@"SHT_NOTE"
	.sectionflags	@"SHF_NOTE_NV_CUINFO"
        /*0018*/ 	.short	0x0002
        /*001a*/ 	.short	0x005a
        /*001c*/ 	.short	0x0082
	.zero		2


//--------------------- .nv.info                  --------------------------
	.section	.nv.info,"",@"SHT_CUDA_INFO"
	.align	4


	//----- nvinfo : EIATTR_REGCOUNT
	.align		4
        /*0000*/ 	.byte	0x04, 0x2f
        /*0002*/ 	.short	(.L_15 - .L_14)
	.align		4
.L_14:
        /*0004*/ 	.word	index@(_ZN7cutlass13device_kernelINS_4gemm6kernel13GemmUniversalIN4cute5tupleIJiiiiEEENS1_10collective13CollectiveMmaINS1_34MainloopSm90TmaGmmaWarpSpecializedILi4ENS5_IJNS4_1CILi2EEESB_NSA_ILi1EEEEEENS1_35KernelTmaWarpSpecializedCooperativeEEENS5_IJNSA_ILi256EEENSA_ILi128EEESH_EEENS_10bfloat16_tENS5_IJlSC_lEEESJ_SK_NS4_8TiledMMAINS4_8MMA_AtomIJNS4_4SM904GMMA28MMA_64x128x16_F32BF16BF16_SSILNSO_5MajorE0ELSQ_0ELNSO_7ScaleInE1ELSR_1EEEEEENS4_6LayoutINS5_IJSB_SC_SC_EEENS5_IJSC_NSA_ILi0EEESW_EEEEENS5_IJNS4_10UnderscoreESZ_SZ_EEEEENS4_23SM90_TMA_LOAD_MULTICASTENS4_14ComposedLayoutINS4_7SwizzleILi3ELi4ELi3EEENS4_18smem_ptr_flag_bitsILi16EEENSU_INS5_IJNSA_ILi8EEENSA_ILi64EEEEEENS5_IJS19_SC_EEEEEEEvNS4_8identityES12_S1D_vS1E_EENS_8epilogue10collective6detail29Sm90TmaWarpSpecializedAdapterINS1H_15DefaultEpilogueISJ_SK_SK_NS1G_6thread17LinearCombinationISJ_Li1EffLNS1L_9ScaleType4KindE0ELNS_15FloatRoundStyleE2ESJ_EENS1_15EpilogueDefaultEEEEEvvEEEEvNT_6ParamsE)
        /*0008*/ 	.word	0x000000a8


	//----- nvinfo : EIATTR_FRAME_SIZE
	.align		4
.L_15:
        /*000c*/ 	.byte	0x04, 0x11
        /*000e*/ 	.short	(.L_17 - .L_16)
	.align		4
.L_16:
        /*0010*/ 	.word	index@(_ZN7cutlass13device_kernelINS_4gemm6kernel13GemmUniversalIN4cute5tupleIJiiiiEEENS1_10collective13CollectiveMmaINS1_34MainloopSm90TmaGmmaWarpSpecializedILi4ENS5_IJNS4_1CILi2EEESB_NSA_ILi1EEEEEENS1_35KernelTmaWarpSpecializedCooperativeEEENS5_IJNSA_ILi256EEENSA_ILi128EEESH_EEENS_10bfloat16_tENS5_IJlSC_lEEESJ_SK_NS4_8TiledMMAINS4_8MMA_AtomIJNS4_4SM904GMMA28MMA_64x128x16_F32BF16BF16_SSILNSO_5MajorE0ELSQ_0ELNSO_7ScaleInE1ELSR_1EEEEEENS4_6LayoutINS5_IJSB_SC_SC_EEENS5_IJSC_NSA_ILi0EEESW_EEEEENS5_IJNS4_10UnderscoreESZ_SZ_EEEEENS4_23SM90_TMA_LOAD_MULTICASTENS4_14ComposedLayoutINS4_7SwizzleILi3ELi4ELi3EEENS4_18smem_ptr_flag_bitsILi16EEENSU_INS5_IJNSA_ILi8EEENSA_ILi64EEEEEENS5_IJS19_SC_EEEEEEEvNS4_8identityES12_S1D_vS1E_EENS_8epilogue10collective6detail29Sm90TmaWarpSpecializedAdapterINS1H_15DefaultEpilogueISJ_SK_SK_NS1G_6thread17LinearCombinationISJ_Li1EffLNS1L_9ScaleType4KindE0ELNS_15FloatRoundStyleE2ESJ_EENS1_15EpilogueDefaultEEEEEvvEEEEvNT_6ParamsE)
        /*0014*/ 	.word	0x00000000


	//----- nvinfo : EIATTR_MIN_STACK_SIZE
	.align		4
.L_17:
        /*0018*/ 	.byte	0x04, 0x12
        /*001a*/ 	.short	(.L_19 - .L_18)
	.align		4
.L_18:
        /*001c*/ 	.word	index@(_ZN7cutlass13device_kernelINS_4gemm6kernel13GemmUniversalIN4cute5tupleIJiiiiEEENS1_10collective13CollectiveMmaINS1_34MainloopSm90TmaGmmaWarpSpecializedILi4ENS5_IJNS4_1CILi2EEESB_NSA_ILi1EEEEEENS1_35KernelTmaWarpSpecializedCooperativeEEENS5_IJNSA_ILi256EEENSA_ILi128EEESH_EEENS_10bfloat16_tENS5_IJlSC_lEEESJ_SK_NS4_8TiledMMAINS4_8MMA_AtomIJNS4_4SM904GMMA28MMA_64x128x16_F32BF16BF16_SSILNSO_5MajorE0ELSQ_0ELNSO_7ScaleInE1ELSR_1EEEEEENS4_6LayoutINS5_IJSB_SC_SC_EEENS5_IJSC_NSA_ILi0EEESW_EEEEENS5_IJNS4_10UnderscoreESZ_SZ_EEEEENS4_23SM90_TMA_LOAD_MULTICASTENS4_14ComposedLayoutINS4_7SwizzleILi3ELi4ELi3EEENS4_18smem_ptr_flag_bitsILi16EEENSU_INS5_IJNSA_ILi8EEENSA_ILi64EEEEEENS5_IJS19_SC_EEEEEEEvNS4_8identityES12_S1D_vS1E_EENS_8epilogue10collective6detail29Sm90TmaWarpSpecializedAdapterINS1H_15DefaultEpilogueISJ_SK_SK_NS1G_6thread17LinearCombinationISJ_Li1EffLNS1L_9ScaleType4KindE0ELNS_15FloatRoundStyleE2ESJ_EENS1_15EpilogueDefaultEEEEEvvEEEEvNT_6ParamsE)
        /*0020*/ 	.word	0x00000000
.L_19:


//--------------------- .nv.compat                --------------------------
	.section	.nv.compat,"",@"SHT_CUDA_COMPAT_INFO"
	.align	4
        /*0000*/ 	.byte	0x02, 0x09, 0x01, 0x00, 0x02, 0x02, 0x04, 0x00, 0x02, 0x05, 0x05, 0x00, 0x03, 0x07, 0x01, 0x01
        /*0010*/ 	.byte	0x02, 0x03, 0x01, 0x00, 0x02, 0x06, 0x01, 0x00, 0x04, 0x0b, 0x08, 0x00, 0x00, 0x00, 0x00, 0x00
        /*0020*/ 	.byte	0x00, 0x00, 0x00, 0x00


//--------------------- .nv.info._ZN7cutlass13device_kernelINS_4gemm6kernel13GemmUniversalIN4cute5tupleIJiiiiEEENS1_10collective13CollectiveMmaINS1_34MainloopSm90TmaGmmaWarpSpecializedILi4ENS5_IJNS4_1CILi2EEESB_NSA_ILi1EEEEEENS1_35KernelTmaWarpSpecializedCooperativeEEENS5_IJNSA_ILi256EEENSA_ILi128EEESH_EEENS_10bfloat16_tENS5_IJlSC_lEEESJ_SK_NS4_8TiledMMAINS4_8MMA_AtomIJNS4_4SM904GMMA28MMA_64x128x16_F32BF16BF16_SSILNSO_5MajorE0ELSQ_0ELNSO_7ScaleInE1ELSR_1EEEEEENS4_6LayoutINS5_IJSB_SC_SC_EEENS5_IJSC_NSA_ILi0EEESW_EEEEENS5_IJNS4_10UnderscoreESZ_SZ_EEEEENS4_23SM90_TMA_LOAD_MULTICASTENS4_14ComposedLayoutINS4_7SwizzleILi3ELi4ELi3EEENS4_18smem_ptr_flag_bitsILi16EEENSU_INS5_IJNSA_ILi8EEENSA_ILi64EEEEEENS5_IJS19_SC_EEEEEEEvNS4_8identityES12_S1D_vS1E_EENS_8epilogue10collective6detail29Sm90TmaWarpSpecializedAdapterINS1H_15DefaultEpilogueISJ_SK_SK_NS1G_6thread17LinearCombinationISJ_Li1EffLNS1L_9ScaleType4KindE0ELNS_15FloatRoundStyleE2ESJ_EENS1_15EpilogueDefaultEEEEEvvEEEEvNT_6ParamsE --------------------------
	.section	.nv.info._ZN7cutlass13device_kernelINS_4gemm6kernel13GemmUniversalIN4cute5tupleIJiiiiEEENS1_10collective13CollectiveMmaINS1_34MainloopSm90TmaGmmaWarpSpecializedILi4ENS5_IJNS4_1CILi2EEESB_NSA_ILi1EEEEEENS1_35KernelTmaWarpSpecializedCooperativeEEENS5_IJNSA_ILi256EEENSA_ILi128EEESH_EEENS_10bfloat16_tENS5_IJlSC_lEEESJ_SK_NS4_8TiledMMAINS4_8MMA_AtomIJNS4_4SM904GMMA28MMA_64x128x16_F32BF16BF16_SSILNSO_5MajorE0ELSQ_0ELNSO_7ScaleInE1ELSR_1EEEEEENS4_6LayoutINS5_IJSB_SC_SC_EEENS5_IJSC_NSA_ILi0EEESW_EEEEENS5_IJNS4_10UnderscoreESZ_SZ_EEEEENS4_23SM90_TMA_LOAD_MULTICASTENS4_14ComposedLayoutINS4_7SwizzleILi3ELi4ELi3EEENS4_18smem_ptr_flag_bitsILi16EEENSU_INS5_IJNSA_ILi8EEENSA_ILi64EEEEEENS5_IJS19_SC_EEEEEEEvNS4_8identityES12_S1D_vS1E_EENS_8epilogue10collective6detail29Sm90TmaWarpSpecializedAdapterINS1H_15DefaultEpilogueISJ_SK_SK_NS1G_6thread17LinearCombinationISJ_Li1EffLNS1L_9ScaleType4KindE0ELNS_15FloatRoundStyleE2ESJ_EENS1_15EpilogueDefaultEEEEEvvEEEEvNT_6ParamsE,"",@"SHT_CUDA_INFO"
	.sectionflags	@""
	.align	4


	//----- nvinfo : EIATTR_CUDA_API_VERSION
	.align		4
        /*0000*/ 	.byte	0x04, 0x37
        /*0002*/ 	.short	(.L_21 - .L_20)
.L_20:
        /*0004*/ 	.word	0x00000082


	//----- nvinfo : EIATTR_KPARAM_INFO
	.align		4
.L_21:
        /*0008*/ 	.byte	0x04, 0x17
        /*000a*/ 	.short	(.L_23 - .L_22)
.L_22:
        /*000c*/ 	.word	0x00000000
        /*0010*/ 	.short	0x0000
        /*0012*/ 	.short	0x0070
        /*0014*/ 	.byte	0x00, 0xf0, 0x01, 0x10


	//----- nvinfo : EIATTR_SPARSE_MMA_MASK
	.align		4
.L_23:
        /*0018*/ 	.byte	0x03, 0x50
        /*001a*/ 	.short	0x0000


	//----- nvinfo : EIATTR_MAXREG_COUNT
	.align		4
        /*001c*/ 	.byte	0x03, 0x1b
        /*001e*/ 	.short	0x00a8


	//----- nvinfo : EIATTR_NUM_BARRIERS
	.align		4
        /*0020*/ 	.byte	0x02, 0x4c
        /*0022*/ 	.byte	0x01
	.zero		1


	//----- nvinfo : EIATTR_EXTERNS
	.align		4
        /*0024*/ 	.byte	0x04, 0x0f
        /*0026*/ 	.short	(.L_25 - .L_24)


	//   ....[0]....
	.align		4
.L_24:
        /*0028*/ 	.word	index@(__assertfail)


	//----- nvinfo : EIATTR_MERCURY_ISA_VERSION
	.align		4
.L_25:
        /*002c*/ 	.byte	0x03, 0x5f
        /*002e*/ 	.short	0x0101


	//----- nvinfo : EIATTR_INT_WARP_WIDE_INSTR_OFFSETS
	.align		4
        /*0030*/ 	.byte	0x04, 0x31
        /*0032*/ 	.short	(.L_27 - .L_26)


	//   ....[0]....
.L_26:
        /*0034*/ 	.word	0x00000480


	//   ....[1]....
        /*0038*/ 	.word	0x000004b0


	//   ....[2]....
        /*003c*/ 	.word	0x00000670


	//   ....[3]....
        /*0040*/ 	.word	0x00002560


	//----- nvinfo : EIATTR_COOP_GROUP_MASK_REGIDS
	.align		4
.L_27:
        /*0044*/ 	.byte	0x04, 0x29
        /*0046*/ 	.short	(.L_29 - .L_28)


	//   ....[0]....
.L_28:
        /*0048*/ 	.word	0xffffffff


	//   ....[1]....
        /*004c*/ 	.word	0xffffffff


	//   ....[2]....
        /*0050*/ 	.word	0xffffffff


	//   ....[3]....
        /*0054*/ 	.word	0xffffffff


	//   ....[4]....
        /*0058*/ 	.word	0xffffffff


	//   ....[5]....
        /*005c*/ 	.word	0xffffffff


	//----- nvinfo : EIATTR_COOP_GROUP_INSTR_OFFSETS
	.align		4
.L_29:
        /*0060*/ 	.byte	0x04, 0x28
        /*0062*/ 	.short	(.L_31 - .L_30)


	//   ....[0]....
.L_30:
        /*0064*/ 	.word	0x00000060


	//   ....[1]....
        /*0068*/ 	.word	0x00000070


	//   ....[2]....
        /*006c*/ 	.word	0x00000130


	//   ....[3]....
        /*0070*/ 	.word	0x000002d0


	//   ....[4]....
        /*0074*/ 	.word	0x000007f0


	//   ....[5]....
        /*0078*/ 	.word	0x00001240


	//----- nvinfo : EIATTR_REG_RECONFIG
	.align		4
.L_31:
        /*007c*/ 	.byte	0x01, 0x54
	.zero		2


	//----- nvinfo : EIATTR_SYSCALL_OFFSETS
	.align		4
        /*0080*/ 	.byte	0x04, 0x46
        /*0082*/ 	.short	(.L_33 - .L_32)


	//   ....[0]....
.L_32:
        /*0084*/ 	.word	0x00001400


	//----- nvinfo : EIATTR_MBARRIER_INSTR_OFFSETS
	.align		4
.L_33:
        /*0088*/ 	.byte	0x04, 0x39
        /*008a*/ 	.short	(.L_35 - .L_34)


	//   ....[0]....
.L_34:
        /*008c*/ 	.word	0x00000230
        /*0090*/ 	.word	0x000000ff
        /*0094*/ 	.word	0x00000000
        /*0098*/ 	.short	0x0100
        /*009a*/ 	.byte	0x08
	.zero		1


	//   ....[1]....
        /*009c*/ 	.word	0x00000240
        /*00a0*/ 	.word	0x000000ff
        /*00a4*/ 	.word	0x00000020
        /*00a8*/ 	.short	0x0100
        /*00aa*/ 	.byte	0x08
	.zero		1


	//   ....[2]....
        /*00ac*/ 	.word	0x00000250
        /*00b0*/ 	.word	0x000000ff
        /*00b4*/ 	.word	0x00000008
        /*00b8*/ 	.short	0x0100
        /*00ba*/ 	.byte	0x08
	.zero		1


	//   ....[3]....
        /*00bc*/ 	.word	0x00000260
        /*00c0*/ 	.word	0x000000ff
        /*00c4*/ 	.word	0x00000028
        /*00c8*/ 	.short	0x0100
        /*00ca*/ 	.byte	0x08
	.zero		1


	//   ....[4]....
        /*00cc*/ 	.word	0x00000270
        /*00d0*/ 	.word	0x000000ff
        /*00d4*/ 	.word	0x00000010
        /*00d8*/ 	.short	0x0100
        /*00da*/ 	.byte	0x08
	.zero		1


	//   ....[5]....
        /*00dc*/ 	.word	0x00000280
        /*00e0*/ 	.word	0x000000ff
        /*00e4*/ 	.word	0x00000030
        /*00e8*/ 	.short	0x0100
        /*00ea*/ 	.byte	0x08
	.zero		1


	//   ....[6]....
        /*00ec*/ 	.word	0x00000290
        /*00f0*/ 	.word	0x000000ff
        /*00f4*/ 	.word	0x00000018
        /*00f8*/ 	.short	0x0100
        /*00fa*/ 	.byte	0x08
	.zero		1


	//   ....[7]....
        /*00fc*/ 	.word	0x000002a0
        /*0100*/ 	.word	0x000000ff
        /*0104*/ 	.word	0x00000038
        /*0108*/ 	.short	0x0100
        /*010a*/ 	.byte	0x08
	.zero		1


	//   ....[8]....
        /*010c*/ 	.word	0x000006f0
        /*0110*/ 	.word	0x000000ff
        /*0114*/ 	.word	0x00000050
        /*0118*/ 	.short	0x0100
        /*011a*/ 	.byte	0x06
	.zero		1


	//   ....[9]....
        /*011c*/ 	.word	0x00000780
        /*0120*/ 	.word	0x000000ff
        /*0124*/ 	.word	0x00000058
        /*0128*/ 	.short	0x0100
        /*012a*/ 	.byte	0x06
	.zero		1


	//   ....[10]....
        /*012c*/ 	.word	0x000014c0
        /*0130*/ 	.word	0x00000003
        /*0134*/ 	.word	0x00000000
        /*0138*/ 	.short	0x010a
        /*013a*/ 	.byte	0x3f
	.zero		1


	//   ....[11]....
        /*013c*/ 	.word	0x00001500
        /*0140*/ 	.word	0x00000003
        /*0144*/ 	.word	0x00000000
        /*0148*/ 	.short	0x010a
        /*014a*/ 	.byte	0x3f
	.zero		1


	//   ....[12]....
        /*014c*/ 	.word	0x00001d20
        /*0150*/ 	.word	0x00000005
        /*0154*/ 	.word	0x00000000
        /*0158*/ 	.short	0x010a
        /*015a*/ 	.byte	0x3f
	.zero		1


	//   ....[13]....
        /*015c*/ 	.word	0x00001d60
        /*0160*/ 	.word	0x00000005
        /*0164*/ 	.word	0x00000000
        /*0168*/ 	.short	0x010a
        /*016a*/ 	.byte	0x3f
	.zero		1


	//   ....[14]....
        /*016c*/ 	.word	0x00002400
        /*0170*/ 	.word	0x00000005
        /*0174*/ 	.word	0x00000000
        /*0178*/ 	.short	0x0101
        /*017a*/ 	.byte	0x3f
	.zero		1


	//   ....[15]....
        /*017c*/ 	.word	0x000025e0
        /*0180*/ 	.word	0x00000003
        /*0184*/ 	.word	0x00000000
        /*0188*/ 	.short	0x0101
        /*018a*/ 	.byte	0x3f
	.zero		1


	//   ....[16]....
        /*018c*/ 	.word	0x0000bef0
        /*0190*/ 	.word	0x00000014
        /*0194*/ 	.word	0x00000020
        /*0198*/ 	.short	0x010a
        /*019a*/ 	.byte	0x3f
	.zero		1


	//   ....[17]....
        /*019c*/ 	.word	0x0000c390
        /*01a0*/ 	.word	0x00000004
        /*01a4*/ 	.word	0x00000058
        /*01a8*/ 	.short	0x0101
        /*01aa*/ 	.byte	0x3f
	.zero		1


	//   ....[18]....
        /*01ac*/ 	.word	0x0000caa0
        /*01b0*/ 	.word	0x00000005
        /*01b4*/ 	.word	0x00000000
        /*01b8*/ 	.short	0x010a
        /*01ba*/ 	.byte	0x3f
	.zero		1


	//   ....[19]....
        /*01bc*/ 	.word	0x0000cb20
        /*01c0*/ 	.word	0x00000007
        /*01c4*/ 	.word	0x00000000
        /*01c8*/ 	.short	0x010a
        /*01ca*/ 	.byte	0x3f
	.zero		1


	//   ....[20]....
        /*01cc*/ 	.word	0x0000cbb0
        /*01d0*/ 	.word	0x00000006
        /*01d4*/ 	.word	0x00000000
        /*01d8*/ 	.short	0x010a
        /*01da*/ 	.byte	0x3f
	.zero		1


	//   ....[21]....
        /*01dc*/ 	.word	0x0000cc40
        /*01e0*/ 	.word	0x00000003
        /*01e4*/ 	.word	0x00000000
        /*01e8*/ 	.short	0x010a
        /*01ea*/ 	.byte	0x3f
	.zero		1


	//   ....[22]....
        /*01ec*/ 	.word	0x0000cca0
        /*01f0*/ 	.word	0x00000003
        /*01f4*/ 	.word	0x00000000
        /*01f8*/ 	.short	0x010a
        /*01fa*/ 	.byte	0x3f
	.zero		1


	//   ....[23]....
        /*01fc*/ 	.word	0x0000ccf0
        /*0200*/ 	.word	0x00000005
        /*0204*/ 	.word	0x00000000
        /*0208*/ 	.short	0x010a
        /*020a*/ 	.byte	0x3f
	.zero		1


	//   ....[24]....
        /*020c*/ 	.word	0x0000cdc0
        /*0210*/ 	.word	0x00000014
        /*0214*/ 	.word	0x00000020
        /*0218*/ 	.short	0x010a
        /*021a*/ 	.byte	0x3f
	.zero		1


	//   ....[25]....
        /*021c*/ 	.word	0x0000ce90
        /*0220*/ 	.word	0x00000005
        /*0224*/ 	.word	0x00000000
        /*0228*/ 	.short	0x010a
        /*022a*/ 	.byte	0x3f
	.zero		1


	//   ....[26]....
        /*022c*/ 	.word	0x0000cee0
        /*0230*/ 	.word	0x00000007
        /*0234*/ 	.word	0x00000000
        /*0238*/ 	.short	0x010a
        /*023a*/ 	.byte	0x3f
	.zero		1


	//   ....[27]....
        /*023c*/ 	.word	0x0000cf30
        /*0240*/ 	.word	0x00000006
        /*0244*/ 	.word	0x00000000
        /*0248*/ 	.short	0x010a
        /*024a*/ 	.byte	0x3f
	.zero		1


	//----- nvinfo : EIATTR_NUM_MBARRIERS
	.align		4
.L_35:
        /*024c*/ 	.byte	0x03, 0x38
        /*024e*/ 	.short	0x000a


	//----- nvinfo : EIATTR_EXIT_INSTR_OFFSETS
	.align		4
        /*0250*/ 	.byte	0x04, 0x1c
        /*0252*/ 	.short	(.L_37 - .L_36)


	//   ....[0]....
.L_36:
        /*0254*/ 	.word	0x00000950


	//   ....[1]....
        /*0258*/ 	.word	0x00001170


	//   ....[2]....
        /*025c*/ 	.word	0x0000b520


	//   ....[3]....
        /*0260*/ 	.word	0x0000ba80


	//   ....[4]....
        /*0264*/ 	.word	0x0000cc90


	//----- nvinfo : EIATTR_MAX_THREADS
	.align		4
.L_37:
        /*0268*/ 	.byte	0x04, 0x05
        /*026a*/ 	.short	(.L_39 - .L_38)
.L_38:
        /*026c*/ 	.word	0x00000180
        /*0270*/ 	.word	0x00000001
        /*0274*/ 	.word	0x00000001


	//----- nvinfo : EIATTR_CRS_STACK_SIZE
	.align		4
.L_39:
        /*0278*/ 	.byte	0x04, 0x1e
        /*027a*/ 	.short	(.L_41 - .L_40)
.L_40:
        /*027c*/ 	.word	0x00000000


	//----- nvinfo : EIATTR_CBANK_PARAM_SIZE
	.align		4
.L_41:
        /*0280*/ 	.byte	0x03, 0x19
        /*0282*/ 	.short	0x0470


	//----- nvinfo : EIATTR_PARAM_CBANK
	.align		4
        /*0284*/ 	.byte	0x04, 0x0a
        /*0286*/ 	.short	(.L_43 - .L_42)
	.align		4
.L_42:
        /*0288*/ 	.word	index@(.nv.constant0._ZN7cutlass13device_kernelINS_4gemm6kernel13GemmUniversalIN4cute5tupleIJiiiiEEENS1_10collective13CollectiveMmaINS1_34MainloopSm90TmaGmmaWarpSpecializedILi4ENS5_IJNS4_1CILi2EEESB_NSA_ILi1EEEEEENS1_35KernelTmaWarpSpecializedCooperativeEEENS5_IJNSA_ILi256EEENSA_ILi128EEESH_EEENS_10bfloat16_tENS5_IJlSC_lEEESJ_SK_NS4_8TiledMMAINS4_8MMA_AtomIJNS4_4SM904GMMA28MMA_64x128x16_F32BF16BF16_SSILNSO_5MajorE0ELSQ_0ELNSO_7ScaleInE1ELSR_1EEEEEENS4_6LayoutINS5_IJSB_SC_SC_EEENS5_IJSC_NSA_ILi0EEESW_EEEEENS5_IJNS4_10UnderscoreESZ_SZ_EEEEENS4_23SM90_TMA_LOAD_MULTICASTENS4_14ComposedLayoutINS4_7SwizzleILi3ELi4ELi3EEENS4_18smem_ptr_flag_bitsILi16EEENSU_INS5_IJNSA_ILi8EEENSA_ILi64EEEEEENS5_IJS19_SC_EEEEEEEvNS4_8identityES12_S1D_vS1E_EENS_8epilogue10collective6detail29Sm90TmaWarpSpecializedAdapterINS1H_15DefaultEpilogueISJ_SK_SK_NS1G_6thread17LinearCombinationISJ_Li1EffLNS1L_9ScaleType4KindE0ELNS_15FloatRoundStyleE2ESJ_EENS1_15EpilogueDefaultEEEEEvvEEEEvNT_6ParamsE)
        /*028c*/ 	.short	0x0210
        /*028e*/ 	.short	0x0470


	//----- nvinfo : EIATTR_SW_WAR
	.align		4
.L_43:
        /*0290*/ 	.byte	0x04, 0x36
        /*0292*/ 	.short	(.L_45 - .L_44)
.L_44:
        /*0294*/ 	.word	0x00000008
.L_45:


//--------------------- .nv.callgraph             --------------------------
	.section	.nv.callgraph,"",@"SHT_CUDA_CALLGRAPH"
	.align	4
	.sectionentsize	8
	.align		4
        /*0000*/ 	.word	0x00000000
	.align		4
        /*0004*/ 	.word	0xffffffff
	.align		4
        /*0008*/ 	.word	index@(_ZN7cutlass13device_kernelINS_4gemm6kernel13GemmUniversalIN4cute5tupleIJiiiiEEENS1_10collective13CollectiveMmaINS1_34MainloopSm90TmaGmmaWarpSpecializedILi4ENS5_IJNS4_1CILi2EEESB_NSA_ILi1EEEEEENS1_35KernelTmaWarpSpecializedCooperativeEEENS5_IJNSA_ILi256EEENSA_ILi128EEESH_EEENS_10bfloat16_tENS5_IJlSC_lEEESJ_SK_NS4_8TiledMMAINS4_8MMA_AtomIJNS4_4SM904GMMA28MMA_64x128x16_F32BF16BF16_SSILNSO_5MajorE0ELSQ_0ELNSO_7ScaleInE1ELSR_1EEEEEENS4_6LayoutINS5_IJSB_SC_SC_EEENS5_IJSC_NSA_ILi0EEESW_EEEEENS5_IJNS4_10UnderscoreESZ_SZ_EEEEENS4_23SM90_TMA_LOAD_MULTICASTENS4_14ComposedLayoutINS4_7SwizzleILi3ELi4ELi3EEENS4_18smem_ptr_flag_bitsILi16EEENSU_INS5_IJNSA_ILi8EEENSA_ILi64EEEEEENS5_IJS19_SC_EEEEEEEvNS4_8identityES12_S1D_vS1E_EENS_8epilogue10collective6detail29Sm90TmaWarpSpecializedAdapterINS1H_15DefaultEpilogueISJ_SK_SK_NS1G_6thread17LinearCombinationISJ_Li1EffLNS1L_9ScaleType4KindE0ELNS_15FloatRoundStyleE2ESJ_EENS1_15EpilogueDefaultEEEEEvvEEEEvNT_6ParamsE)
	.align		4
        /*000c*/ 	.word	index@(__assertfail)
	.align		4
        /*0010*/ 	.word	0x00000000
	.align		4
        /*0014*/ 	.word	0xfffffffe
	.align		4
        /*0018*/ 	.word	0x00000000
	.align		4
        /*001c*/ 	.word	0xfffffffd
	.align		4
        /*0020*/ 	.word	0x00000000
	.align		4
        /*0024*/ 	.word	0xfffffffc


//--------------------- .nv.constant4             --------------------------
	.section	.nv.constant4,"a",@progbits
	.align	8
	.align		8
.nv.constant4:
        /*0000*/ 	.dword	__assertfail
	.align		8
        /*0008*/ 	.dword	__unnamed_1
	.align		8
        /*0010*/ 	.dword	_ZN39_INTERNAL_bb645c62_4_k_cu_7001b3c1_39894cuda3std3__45__cpo5beginE
	.align		8
        /*0018*/ 	.dword	_ZN39_INTERNAL_bb645c62_4_k_cu_7001b3c1_39894cuda3std3__45__cpo3endE
	.align		8
        /*0020*/ 	.dword	_ZN39_INTERNAL_bb645c62_4_k_cu_7001b3c1_39894cuda3std3__45__cpo6cbeginE
	.align		8
        /*0028*/ 	.dword	_ZN39_INTERNAL_bb645c62_4_k_cu_7001b3c1_39894cuda3std3__45__cpo4cendE
	.align		8
        /*0030*/ 	.dword	_ZN39_INTERNAL_bb645c62_4_k_cu_7001b3c1_39894cuda3std3__441_GLOBAL__N__bb645c62_4_k_cu_7001b3c1_39896ignoreE
	.align		8
        /*0038*/ 	.dword	_ZN39_INTERNAL_bb645c62_4_k_cu_7001b3c1_39894cuda3std3__419piecewise_constructE
	.align		8
        /*0040*/ 	.dword	_ZN39_INTERNAL_bb645c62_4_k_cu_7001b3c1_39894cuda3std3__48in_placeE
	.align		8
        /*0048*/ 	.dword	_ZN39_INTERNAL_bb645c62_4_k_cu_7001b3c1_39894cuda3std6ranges3__45__cpo4swapE
	.align		8
        /*0050*/ 	.dword	_ZN39_INTERNAL_bb645c62_4_k_cu_7001b3c1_39894cuda3std6ranges3__45__cpo9iter_moveE
	.align		8
        /*0058*/ 	.dword	_ZN39_INTERNAL_bb645c62_4_k_cu_7001b3c1_39894cute7productE
	.align		8
        /*0060*/ 	.dword	_ZN39_INTERNAL_bb645c62_4_k_cu_7001b3c1_39894cute1_E
	.align		8
        /*0068*/ 	.dword	$str$22
	.align		8
        /*0070*/ 	.dword	$str$23


//--------------------- .text._ZN7cutlass13device_kernelINS_4gemm6kernel13GemmUniversalIN4cute5tupleIJiiiiEEENS1_10collective13CollectiveMmaINS1_34MainloopSm90TmaGmmaWarpSpecializedILi4ENS5_IJNS4_1CILi2EEESB_NSA_ILi1EEEEEENS1_35KernelTmaWarpSpecializedCooperativeEEENS5_IJNSA_ILi256EEENSA_ILi128EEESH_EEENS_10bfloat16_tENS5_IJlSC_lEEESJ_SK_NS4_8TiledMMAINS4_8MMA_AtomIJNS4_4SM904GMMA28MMA_64x128x16_F32BF16BF16_SSILNSO_5MajorE0ELSQ_0ELNSO_7ScaleInE1ELSR_1EEEEEENS4_6LayoutINS5_IJSB_SC_SC_EEENS5_IJSC_NSA_ILi0EEESW_EEEEENS5_IJNS4_10UnderscoreESZ_SZ_EEEEENS4_23SM90_TMA_LOAD_MULTICASTENS4_14ComposedLayoutINS4_7SwizzleILi3ELi4ELi3EEENS4_18smem_ptr_flag_bitsILi16EEENSU_INS5_IJNSA_ILi8EEENSA_ILi64EEEEEENS5_IJS19_SC_EEEEEEEvNS4_8identityES12_S1D_vS1E_EENS_8epilogue10collective6detail29Sm90TmaWarpSpecializedAdapterINS1H_15DefaultEpilogueISJ_SK_SK_NS1G_6thread17LinearCombinationISJ_Li1EffLNS1L_9ScaleType4KindE0ELNS_15FloatRoundStyleE2ESJ_EENS1_15EpilogueDefaultEEEEEvvEEEEvNT_6ParamsE --------------------------
	.section	.text._ZN7cutlass13device_kernelINS_4gemm6kernel13GemmUniversalIN4cute5tupleIJiiiiEEENS1_10collective13CollectiveMmaINS1_34MainloopSm90TmaGmmaWarpSpecializedILi4ENS5_IJNS4_1CILi2EEESB_NSA_ILi1EEEEEENS1_35KernelTmaWarpSpecializedCooperativeEEENS5_IJNSA_ILi256EEENSA_ILi128EEESH_EEENS_10bfloat16_tENS5_IJlSC_lEEESJ_SK_NS4_8TiledMMAINS4_8MMA_AtomIJNS4_4SM904GMMA28MMA_64x128x16_F32BF16BF16_SSILNSO_5MajorE0ELSQ_0ELNSO_7ScaleInE1ELSR_1EEEEEENS4_6LayoutINS5_IJSB_SC_SC_EEENS5_IJSC_NSA_ILi0EEESW_EEEEENS5_IJNS4_10UnderscoreESZ_SZ_EEEEENS4_23SM90_TMA_LOAD_MULTICASTENS4_14ComposedLayoutINS4_7SwizzleILi3ELi4ELi3EEENS4_18smem_ptr_flag_bitsILi16EEENSU_INS5_IJNSA_ILi8EEENSA_ILi64EEEEEENS5_IJS19_SC_EEEEEEEvNS4_8identityES12_S1D_vS1E_EENS_8epilogue10collective6detail29Sm90TmaWarpSpecializedAdapterINS1H_15DefaultEpilogueISJ_SK_SK_NS1G_6thread17LinearCombinationISJ_Li1EffLNS1L_9ScaleType4KindE0ELNS_15FloatRoundStyleE2ESJ_EENS1_15EpilogueDefaultEEEEEvvEEEEvNT_6ParamsE,"ax",@progbits
	.align	128
.text._ZN7cutlass13device_kernelINS_4gemm6kernel13GemmUniversalIN4cute5tupleIJiiiiEEENS1_10collective13CollectiveMmaINS1_34MainloopSm90TmaGmmaWarpSpecializedILi4ENS5_IJNS4_1CILi2EEESB_NSA_ILi1EEEEEENS1_35KernelTmaWarpSpecializedCooperativeEEENS5_IJNSA_ILi256EEENSA_ILi128EEESH_EEENS_10bfloat16_tENS5_IJlSC_lEEESJ_SK_NS4_8TiledMMAINS4_8MMA_AtomIJNS4_4SM904GMMA28MMA_64x128x16_F32BF16BF16_SSILNSO_5MajorE0ELSQ_0ELNSO_7ScaleInE1ELSR_1EEEEEENS4_6LayoutINS5_IJSB_SC_SC_EEENS5_IJSC_NSA_ILi0EEESW_EEEEENS5_IJNS4_10UnderscoreESZ_SZ_EEEEENS4_23SM90_TMA_LOAD_MULTICASTENS4_14ComposedLayoutINS4_7SwizzleILi3ELi4ELi3EEENS4_18smem_ptr_flag_bitsILi16EEENSU_INS5_IJNSA_ILi8EEENSA_ILi64EEEEEENS5_IJS19_SC_EEEEEEEvNS4_8identityES12_S1D_vS1E_EENS_8epilogue10collective6detail29Sm90TmaWarpSpecializedAdapterINS1H_15DefaultEpilogueISJ_SK_SK_NS1G_6thread17LinearCombinationISJ_Li1EffLNS1L_9ScaleType4KindE0ELNS_15FloatRoundStyleE2ESJ_EENS1_15EpilogueDefaultEEEEEvvEEEEvNT_6ParamsE:
        .type           _ZN7cutlass13device_kernelINS_4gemm6kernel13GemmUniversalIN4cute5tupleIJiiiiEEENS1_10collective13CollectiveMmaINS1_34MainloopSm90TmaGmmaWarpSpecializedILi4ENS5_IJNS4_1CILi2EEESB_NSA_ILi1EEEEEENS1_35KernelTmaWarpSpecializedCooperativeEEENS5_IJNSA_ILi256EEENSA_ILi128EEESH_EEENS_10bfloat16_tENS5_IJlSC_lEEESJ_SK_NS4_8TiledMMAINS4_8MMA_AtomIJNS4_4SM904GMMA28MMA_64x128x16_F32BF16BF16_SSILNSO_5MajorE0ELSQ_0ELNSO_7ScaleInE1ELSR_1EEEEEENS4_6LayoutINS5_IJSB_SC_SC_EEENS5_IJSC_NSA_ILi0EEESW_EEEEENS5_IJNS4_10UnderscoreESZ_SZ_EEEEENS4_23SM90_TMA_LOAD_MULTICASTENS4_14ComposedLayoutINS4_7SwizzleILi3ELi4ELi3EEENS4_18smem_ptr_flag_bitsILi16EEENSU_INS5_IJNSA_ILi8EEENSA_ILi64EEEEEENS5_IJS19_SC_EEEEEEEvNS4_8identityES12_S1D_vS1E_EENS_8epilogue10collective6detail29Sm90TmaWarpSpecializedAdapterINS1H_15DefaultEpilogueISJ_SK_SK_NS1G_6thread17LinearCombinationISJ_Li1EffLNS1L_9ScaleType4KindE0ELNS_15FloatRoundStyleE2ESJ_EENS1_15EpilogueDefaultEEEEEvvEEEEvNT_6ParamsE,@function
        .size           _ZN7cutlass13device_kernelINS_4gemm6kernel13GemmUniversalIN4cute5tupleIJiiiiEEENS1_10collective13CollectiveMmaINS1_34MainloopSm90TmaGmmaWarpSpecializedILi4ENS5_IJNS4_1CILi2EEESB_NSA_ILi1EEEEEENS1_35KernelTmaWarpSpecializedCooperativeEEENS5_IJNSA_ILi256EEENSA_ILi128EEESH_EEENS_10bfloat16_tENS5_IJlSC_lEEESJ_SK_NS4_8TiledMMAINS4_8MMA_AtomIJNS4_4SM904GMMA28MMA_64x128x16_F32BF16BF16_SSILNSO_5MajorE0ELSQ_0ELNSO_7ScaleInE1ELSR_1EEEEEENS4_6LayoutINS5_IJSB_SC_SC_EEENS5_IJSC_NSA_ILi0EEESW_EEEEENS5_IJNS4_10UnderscoreESZ_SZ_EEEEENS4_23SM90_TMA_LOAD_MULTICASTENS4_14ComposedLayoutINS4_7SwizzleILi3ELi4ELi3EEENS4_18smem_ptr_flag_bitsILi16EEENSU_INS5_IJNSA_ILi8EEENSA_ILi64EEEEEENS5_IJS19_SC_EEEEEEEvNS4_8identityES12_S1D_vS1E_EENS_8epilogue10collective6detail29Sm90TmaWarpSpecializedAdapterINS1H_15DefaultEpilogueISJ_SK_SK_NS1G_6thread17LinearCombinationISJ_Li1EffLNS1L_9ScaleType4KindE0ELNS_15FloatRoundStyleE2ESJ_EENS1_15EpilogueDefaultEEEEEvvEEEEvNT_6ParamsE,(.L_x_323 - _ZN7cutlass13device_kernelINS_4gemm6kernel13GemmUniversalIN4cute5tupleIJiiiiEEENS1_10collective13CollectiveMmaINS1_34MainloopSm90TmaGmmaWarpSpecializedILi4ENS5_IJNS4_1CILi2EEESB_NSA_ILi1EEEEEENS1_35KernelTmaWarpSpecializedCooperativeEEENS5_IJNSA_ILi256EEENSA_ILi128EEESH_EEENS_10bfloat16_tENS5_IJlSC_lEEESJ_SK_NS4_8TiledMMAINS4_8MMA_AtomIJNS4_4SM904GMMA28MMA_64x128x16_F32BF16BF16_SSILNSO_5MajorE0ELSQ_0ELNSO_7ScaleInE1ELSR_1EEEEEENS4_6LayoutINS5_IJSB_SC_SC_EEENS5_IJSC_NSA_ILi0EEESW_EEEEENS5_IJNS4_10UnderscoreESZ_SZ_EEEEENS4_23SM90_TMA_LOAD_MULTICASTENS4_14ComposedLayoutINS4_7SwizzleILi3ELi4ELi3EEENS4_18smem_ptr_flag_bitsILi16EEENSU_INS5_IJNSA_ILi8EEENSA_ILi64EEEEEENS5_IJS19_SC_EEEEEEEvNS4_8identityES12_S1D_vS1E_EENS_8epilogue10collective6detail29Sm90TmaWarpSpecializedAdapterINS1H_15DefaultEpilogueISJ_SK_SK_NS1G_6thread17LinearCombinationISJ_Li1EffLNS1L_9ScaleType4KindE0ELNS_15FloatRoundStyleE2ESJ_EENS1_15EpilogueDefaultEEEEEvvEEEEvNT_6ParamsE)
        .other          _ZN7cutlass13device_kernelINS_4gemm6kernel13GemmUniversalIN4cute5tupleIJiiiiEEENS1_10collective13CollectiveMmaINS1_34MainloopSm90TmaGmmaWarpSpecializedILi4ENS5_IJNS4_1CILi2EEESB_NSA_ILi1EEEEEENS1_35KernelTmaWarpSpecializedCooperativeEEENS5_IJNSA_ILi256EEENSA_ILi128EEESH_EEENS_10bfloat16_tENS5_IJlSC_lEEESJ_SK_NS4_8TiledMMAINS4_8MMA_AtomIJNS4_4SM904GMMA28MMA_64x128x16_F32BF16BF16_SSILNSO_5MajorE0ELSQ_0ELNSO_7ScaleInE1ELSR_1EEEEEENS4_6LayoutINS5_IJSB_SC_SC_EEENS5_IJSC_NSA_ILi0EEESW_EEEEENS5_IJNS4_10UnderscoreESZ_SZ_EEEEENS4_23SM90_TMA_LOAD_MULTICASTENS4_14ComposedLayoutINS4_7SwizzleILi3ELi4ELi3EEENS4_18smem_ptr_flag_bitsILi16EEENSU_INS5_IJNSA_ILi8EEENSA_ILi64EEEEEENS5_IJS19_SC_EEEEEEEvNS4_8identityES12_S1D_vS1E_EENS_8epilogue10collective6detail29Sm90TmaWarpSpecializedAdapterINS1H_15DefaultEpilogueISJ_SK_SK_NS1G_6thread17LinearCombinationISJ_Li1EffLNS1L_9ScaleType4KindE0ELNS_15FloatRoundStyleE2ESJ_EENS1_15EpilogueDefaultEEEEEvvEEEEvNT_6ParamsE,@"STO_CUDA_ENTRY STV_DEFAULT"
_ZN7cutlass13device_kernelINS_4gemm6kernel13GemmUniversalIN4cute5tupleIJiiiiEEENS1_10collective13CollectiveMmaINS1_34MainloopSm90TmaGmmaWarpSpecializedILi4ENS5_IJNS4_1CILi2EEESB_NSA_ILi1EEEEEENS1_35KernelTmaWarpSpecializedCooperativeEEENS5_IJNSA_ILi256EEENSA_ILi128EEESH_EEENS_10bfloat16_tENS5_IJlSC_lEEESJ_SK_NS4_8TiledMMAINS4_8MMA_AtomIJNS4_4SM904GMMA28MMA_64x128x16_F32BF16BF16_SSILNSO_5MajorE0ELSQ_0ELNSO_7ScaleInE1ELSR_1EEEEEENS4_6LayoutINS5_IJSB_SC_SC_EEENS5_IJSC_NSA_ILi0EEESW_EEEEENS5_IJNS4_10UnderscoreESZ_SZ_EEEEENS4_23SM90_TMA_LOAD_MULTICASTENS4_14ComposedLayoutINS4_7SwizzleILi3ELi4ELi3EEENS4_18smem_ptr_flag_bitsILi16EEENSU_INS5_IJNSA_ILi8EEENSA_ILi64EEEEEENS5_IJS19_SC_EEEEEEEvNS4_8identityES12_S1D_vS1E_EENS_8epilogue10collective6detail29Sm90TmaWarpSpecializedAdapterINS1H_15DefaultEpilogueISJ_SK_SK_NS1G_6thread17LinearCombinationISJ_Li1EffLNS1L_9ScaleType4KindE0ELNS_15FloatRoundStyleE2ESJ_EENS1_15EpilogueDefaultEEEEEvvEEEEvNT_6ParamsE:
[----:B------:R-:W0:Y:S01]  /*0000*/  LDC R1, c[0x0][0x28] ;  /* 0x00000a00ff017b82 */ /* 0x000e220000000800 */
[----:B------:R-:W1:Y:S01]  /*0010*/  S2R R18, SR_TID.X ;  /* 0x0000000000127919 */ /* 0x000e620000002100 */
[----:B------:R-:W-:Y:S01]  /*0020*/  ELECT P0, URZ, PT ;  /* 0x00000000003f782f */ /* 0x000fe20003800000 */
[----:B------:R-:W-:Y:S01]  /*0030*/  BSSY B0, `(.L_x_0) ;  /* 0x000000f000007945 */ /* 0x000fe20003800000 */
[--C-:B-1----:R-:W-:Y:S02]  /*0040*/  SHF.R.U32.HI R0, RZ, 0x5, R18.reuse ;  /* 0x00000005ff007819 */ /* 0x102fe40000011612 */
[----:B------:R-:W-:-:S03]  /*0050*/  SHF.R.U32.HI R3, RZ, 0x7, R18 ;  /* 0x00000007ff037819 */ /* 0x000fc60000011612 */
[----:B------:R-:W1:Y:S04]  /*0060*/  SHFL.IDX PT, R2, R0, RZ, 0x1f ;  /* 0x00001fff00027589 */ /* 0x000e6800000e0000 */
[----:B------:R2:W3:Y:S01]  /*0070*/  SHFL.IDX PT, R5, R3, RZ, 0x1f ;  /* 0x00001fff03057589 */ /* 0x0004e200000e0000 */
[----:B-1----:R-:W-:-:S13]  /*0080*/  ISETP.NE.OR P0, PT, R2, RZ, !P0 ;  /* 0x000000ff0200720c */ /* 0x002fda0004705670 */
[----:B0-23--:R-:W-:Y:S05]  /*0090*/  @P0 BRA `(.L_x_1) ;  /* 0x0000000000200947 */ /* 0x00dfea0003800000 */
[----:B------:R-:W-:Y:S02]  /*00a0*/  ULDC.64 UR4, c[0x0][0x198] ;  /* 0x0000660000047ab9 */ /* 0x000fe40000000a00 */
[----:B------:R-:W-:Y:S02]  /*00b0*/  UIADD3 UR6, UP0, UR4, 0xf0, URZ ;  /* 0x000000f004067890 */ /* 0x000fe4000ff1e03f */
[----:B------:R-:W-:Y:S02]  /*00c0*/  UIADD3 UR4, UP1, UR4, 0x1f0, URZ ;  /* 0x000001f004047890 */ /* 0x000fe4000ff3e03f */
[----:B------:R-:W-:Y:S02]  /*00d0*/  UIADD3.X UR7, URZ, UR5, URZ, UP0, !UPT ;  /* 0x000000053f077290 */ /* 0x000fe400087fe43f */
[----:B------:R-:W-:-:S07]  /*00e0*/  UIADD3.X UR5, URZ, UR5, URZ, UP1, !UPT ;  /* 0x000000053f057290 */ /* 0x000fce0008ffe43f */
[----:B------:R0:W-:Y:S02]  /*00f0*/  UTMACCTL.PF [UR6] ;  /* 0x00000000060079b9 */ /* 0x0001e40008040000 */
[----:B------:R0:W-:Y:S02]  /*0100*/  UTMACCTL.PF [UR4] ;  /* 0x00000000040079b9 */ /* 0x0001e40008040000 */
[----:B0-----:R-:W-:Y:S01]  /*0110*/  NOP ;  /* 0x0000000000007918 */ /* 0x001fe20000000000 */
.L_x_1:
[----:B------:R-:W-:Y:S05]  /*0120*/  BSYNC B0 ;  /* 0x0000000000007941 */ /* 0x000fea0003800000 */
.L_x_0:
[----:B------:R-:W0:Y:S02]  /*0130*/  SHFL.IDX PT, R3, R0, RZ, 0x1f ;  /* 0x00001fff00037589 */ /* 0x000e2400000e0000 */
[----:B0-----:R-:W-:-:S13]  /*0140*/  ISETP.NE.AND P0, PT, R3, RZ, PT ;  /* 0x000000ff0300720c */ /* 0x001fda0003f05270 */
[----:B------:R-:W-:Y:S05]  /*0150*/  @P0 BRA `(.L_x_2) ;  /* 0x0000000000580947 */ /* 0x000fea0003800000 */
[----:B------:R-:W0:Y:S01]  /*0160*/  S2UR UR8, SR_CgaCtaId ;  /* 0x00000000000879c3 */ /* 0x000e220000008800 */
[----:B------:R-:W-:Y:S01]  /*0170*/  UMOV UR4, 0x400 ;  /* 0x0000040000047882 */ /* 0x000fe20000000000 */
[----:B------:R-:W-:Y:S01]  /*0180*/  UMOV UR5, 0x1 ;  /* 0x0000000100057882 */ /* 0x000fe20000000000 */
[----:B------:R-:W-:Y:S01]  /*0190*/  UMOV UR6, 0x6 ;  /* 0x0000000600067882 */ /* 0x000fe20000000000 */
[----:B------:R-:W-:Y:S01]  /*01a0*/  ELECT P0, URZ, PT ;  /* 0x00000000003f782f */ /* 0x000fe20003800000 */
[----:B------:R-:W-:-:S04]  /*01b0*/  UIADD3 UR6, -UR6, 0x100000, URZ ;  /* 0x0010000006067890 */ /* 0x000fc8000fffe13f */
[----:B------:R-:W-:Y:S02]  /*01c0*/  USHF.L.U32 UR7, UR6, 0xb, URZ ;  /* 0x0000000b06077899 */ /* 0x000fe4000800063f */
[----:B------:R-:W-:Y:S02]  /*01d0*/  USHF.L.U32 UR6, UR6, 0x1, URZ ;  /* 0x0000000106067899 */ /* 0x000fe4000800063f */
[----:B0-----:R-:W-:Y:S02]  /*01e0*/  ULEA UR8, UR8, UR4, 0x18 ;  /* 0x0000000408087291 */ /* 0x001fe4000f8ec03f */
[----:B------:R-:W-:-:S04]  /*01f0*/  UIADD3 UR4, -UR5, 0x100000, URZ ;  /* 0x0010000005047890 */ /* 0x000fc8000fffe13f */
[----:B------:R-:W-:Y:S02]  /*0200*/  USHF.L.U32 UR5, UR4, 0xb, URZ ;  /* 0x0000000b04057899 */ /* 0x000fe4000800063f */
[----:B------:R-:W-:Y:S01]  /*0210*/  USHF.L.U32 UR4, UR4, 0x1, URZ ;  /* 0x0000000104047899 */ /* 0x000fe2000800063f */
[----:B------:R-:W0:Y:S11]  /*0220*/  FENCE.VIEW.ASYNC.S ;  /* 0x00000000000073c6 */ /* 0x000e360000000000 */
[----:B0-----:R0:W1:Y:S01]  /*0230*/  SYNCS.EXCH.64 URZ, [UR8], UR4 ;  /* 0x00000004083f75b2 */ /* 0x0010620008000100 */
[----:B------:R0:W2:Y:S01]  /*0240*/  SYNCS.EXCH.64 URZ, [UR8+0x20], UR6 ;  /* 0x00002006083f75b2 */ /* 0x0000a20008000100 */
[----:B------:R0:W3:Y:S01]  /*0250*/  SYNCS.EXCH.64 URZ, [UR8+0x8], UR4 ;  /* 0x00000804083f75b2 */ /* 0x0000e20008000100 */
[----:B------:R0:W4:Y:S01]  /*0260*/  SYNCS.EXCH.64 URZ, [UR8+0x28], UR6 ;  /* 0x00002806083f75b2 */ /* 0x0001220008000100 */
[----:B------:R0:W0:Y:S01]  /*0270*/  SYNCS.EXCH.64 URZ, [UR8+0x10], UR4 ;  /* 0x00001004083f75b2 */ /* 0x0000220008000100 */
[----:B------:R0:W0:Y:S01]  /*0280*/  SYNCS.EXCH.64 URZ, [UR8+0x30], UR6 ;  /* 0x00003006083f75b2 */ /* 0x0000220008000100 */
[----:B------:R0:W0:Y:S01]  /*0290*/  SYNCS.EXCH.64 URZ, [UR8+0x18], UR4 ;  /* 0x00001804083f75b2 */ /* 0x0000220008000100 */
[----:B------:R0:W0:Y:S01]  /*02a0*/  SYNCS.EXCH.64 URZ, [UR8+0x38], UR6 ;  /* 0x00003806083f75b2 */ /* 0x0000220008000100 */
[----:B------:R-:W-:Y:S01]  /*02b0*/  NOP ;  /* 0x0000000000007918 */ /* 0x000fe20000000000 */
.L_x_2:
[----:B------:R-:W-:Y:S01]  /*02c0*/  SHF.R.S32.HI R7, RZ, 0x1f, R18 ;  /* 0x0000001fff077819 */ /* 0x000fe20000011412 */
[----:B------:R-:W5:Y:S01]  /*02d0*/  SHFL.IDX PT, R0, R0, RZ, 0x1f ;  /* 0x00001fff00007589 */ /* 0x000f6200000e0000 */
[----:B0-----:R-:W0:Y:S01]  /*02e0*/  S2UR UR8, SR_CTAID.X ;  /* 0x00000000000879c3 */ /* 0x001e220000002500 */
[----:B------:R-:W-:Y:S02]  /*02f0*/  ELECT P0, URZ, PT ;  /* 0x00000000003f782f */ /* 0x000fe40003800000 */
[----:B------:R-:W-:Y:S01]  /*0300*/  LEA.HI R7, R7, R18, RZ, 0x7 ;  /* 0x0000001207077211 */ /* 0x000fe200078f38ff */
[----:B------:R-:W1:Y:S01]  /*0310*/  S2R R4, SR_CTAID.Y ;  /* 0x0000000000047919 */ /* 0x000e620000002600 */
[----:B------:R-:W-:Y:S01]  /*0320*/  SHF.R.S32.HI R8, RZ, 0x1f, R3 ;  /* 0x0000001fff087819 */ /* 0x000fe20000011403 */
[----:B------:R-:W-:Y:S01]  /*0330*/  ULDC UR4, c[0x0][0x150] ;  /* 0x0000540000047ab9 */ /* 0x000fe20000000800 */
[----:B------:R-:W-:Y:S01]  /*0340*/  LOP3.LUT R7, R7, 0xffffff80, RZ, 0xc0, !PT ;  /* 0xffffff8007077812 */ /* 0x000fe200078ec0ff */
[----:B------:R-:W-:Y:S01]  /*0350*/  NOP ;  /* 0x0000000000007918 */ /* 0x000fe20000000000 */
[----:B------:R-:W-:Y:S01]  /*0360*/  LEA.HI R8, R8, R3, RZ, 0x2 ;  /* 0x0000000308087211 */ /* 0x000fe200078f10ff */
[----:B------:R-:W2:Y:S01]  /*0370*/  LDC R10, c[0x0][0x144] ;  /* 0x00005100ff0a7b82 */ /* 0x000ea20000000800 */
[----:B------:R-:W-:Y:S01]  /*0380*/  NOP ;  /* 0x0000000000007918 */ /* 0x000fe20000000000 */
[----:B------:R-:W-:Y:S01]  /*0390*/  IMAD.IADD R6, R18, 0x1, -R7 ;  /* 0x0000000112067824 */ /* 0x000fe200078e0a07 */
[----:B------:R-:W-:Y:S01]  /*03a0*/  LOP3.LUT R8, R8, 0x3ffffffc, RZ, 0xc0, !PT ;  /* 0x3ffffffc08087812 */ /* 0x000fe200078ec0ff */
[----:B------:R-:W-:Y:S01]  /*03b0*/  IMAD.MOV.U32 R22, RZ, RZ, 0x1 ;  /* 0x00000001ff167424 */ /* 0x000fe200078e00ff */
[----:B------:R-:W-:-:S02]  /*03c0*/  ISETP.NE.AND P3, PT, R5, RZ, PT ;  /* 0x000000ff0500720c */ /* 0x000fc40003f65270 */
[----:B------:R-:W-:Y:S01]  /*03d0*/  SHF.R.S32.HI R7, RZ, 0x1f, R6 ;  /* 0x0000001fff077819 */ /* 0x000fe20000011406 */
[----:B------:R-:W-:Y:S01]  /*03e0*/  IMAD.IADD R8, R3, 0x1, -R8 ;  /* 0x0000000103087824 */ /* 0x000fe200078e0a08 */
[----:B------:R-:W3:Y:S02]  /*03f0*/  LDC R13, c[0x0][0x140] ;  /* 0x00005000ff0d7b82 */ /* 0x000ee40000000800 */
[----:B------:R-:W-:Y:S02]  /*0400*/  LEA.HI R7, R7, R6, RZ, 0x3 ;  /* 0x0000000607077211 */ /* 0x000fe400078f18ff */
[----:B-----5:R-:W-:Y:S02]  /*0410*/  ISETP.NE.OR P0, PT, R0, RZ, !P0 ;  /* 0x000000ff0000720c */ /* 0x020fe40004705670 */
[--C-:B------:R-:W-:Y:S02]  /*0420*/  SHF.R.S32.HI R0, RZ, 0x3, R7.reuse ;  /* 0x00000003ff007819 */ /* 0x100fe40000011407 */
[----:B------:R-:W-:-:S02]  /*0430*/  SHF.R.S32.HI R7, RZ, 0x1f, R7 ;  /* 0x0000001fff077819 */ /* 0x000fc40000011407 */
[----:B0-----:R-:W-:Y:S02]  /*0440*/  I2FP.F32.U32 R9, UR8 ;  /* 0x0000000800097c45 */ /* 0x001fe40008201000 */
[----:B------:R-:W-:-:S03]  /*0450*/  LEA.HI R7, R7, R0, RZ, 0x2 ;  /* 0x0000000007077211 */ /* 0x000fc600078f10ff */
[----:B------:R-:W-:Y:S01]  /*0460*/  FMUL R9, R9, UR4 ;  /* 0x0000000409097c20 */ /* 0x000fe20008400000 */
[----:B------:R-:W-:Y:S01]  /*0470*/  LOP3.LUT R7, R7, 0xfffffffc, RZ, 0xc0, !PT ;  /* 0xfffffffc07077812 */ /* 0x000fe200078ec0ff */
[----:B------:R-:W-:Y:S01]  /*0480*/  VOTEU.ALL UP0, P0 ;  /* 0x00000000003f7886 */ /* 0x000fe20000000000 */
[----:B-1----:R-:W-:Y:S01]  /*0490*/  I2FP.F32.U32 R3, R4 ;  /* 0x0000000400037245 */ /* 0x002fe20000201000 */
[----:B------:R-:W-:Y:S01]  /*04a0*/  ULDC UR4, c[0x0][0x154] ;  /* 0x0000550000047ab9 */ /* 0x000fe20000000800 */
[----:B------:R-:W-:Y:S01]  /*04b0*/  VOTEU.ALL UP1, P0 ;  /* 0x00000000003f7886 */ /* 0x000fe20000020000 */
[----:B------:R-:W0:Y:S01]  /*04c0*/  F2I.U32.TRUNC.NTZ R9, R9 ;  /* 0x0000000900097305 */ /* 0x000e22000020f000 */
[----:B------:R-:W-:Y:S01]  /*04d0*/  IMAD.IADD R7, R0, 0x1, -R7 ;  /* 0x0000000100077824 */ /* 0x000fe200078e0a07 */
[----:B------:R-:W1:Y:S01]  /*04e0*/  @!UP0 S2UR UR7, SR_CgaCtaId ;  /* 0x00000000000789c3 */ /* 0x000e620000008800 */
[----:B------:R-:W-:Y:S01]  /*04f0*/  FMUL R12, R3, UR4 ;  /* 0x00000004030c7c20 */ /* 0x000fe20008400000 */
[----:B------:R-:W-:Y:S01]  /*0500*/  UMOV UR4, 0x20 ;  /* 0x0000002000047882 */ /* 0x000fe20000000000 */
[----:B------:R-:W-:Y:S01]  /*0510*/  IMAD R8, R8, 0x4, R7 ;  /* 0x0000000408087824 */ /* 0x000fe200078e0207 */
[----:B------:R-:W-:Y:S01]  /*0520*/  @!UP0 UMOV UR6, 0x400 ;  /* 0x0000040000068882 */ /* 0x000fe20000000000 */
[----:B------:R-:W-:-:S04]  /*0530*/  @!UP0 UIADD3 UR4, -UR4, 0x100000, URZ ;  /* 0x0010000004048890 */ /* 0x000fc8000fffe13f */
[----:B------:R-:W-:Y:S02]  /*0540*/  @!UP0 USHF.L.U32 UR5, UR4, 0xb, URZ ;  /* 0x0000000b04058899 */ /* 0x000fe4000800063f */
[----:B------:R-:W-:Y:S01]  /*0550*/  @!UP0 USHF.L.U32 UR4, UR4, 0x1, URZ ;  /* 0x0000000104048899 */ /* 0x000fe2000800063f */
[----:B---3--:R-:W-:Y:S01]  /*0560*/  ISETP.EQ.U32.AND P2, PT, R13, 0x1, PT ;  /* 0x000000010d00780c */ /* 0x008fe20003f42070 */
[----:B------:R-:W3:Y:S01]  /*0570*/  F2I.U32.TRUNC.NTZ R12, R12 ;  /* 0x0000000c000c7305 */ /* 0x000ee2000020f000 */
[----:B------:R-:W-:Y:S01]  /*0580*/  LEA.HI R0, R8, R8, RZ, 0x1 ;  /* 0x0000000808007211 */ /* 0x000fe200078f08ff */
[----:B------:R-:W5:Y:S03]  /*0590*/  LDC R7, c[0x0][0x148] ;  /* 0x00005200ff077b82 */ /* 0x000f660000000800 */
[----:B------:R-:W-:Y:S01]  /*05a0*/  LOP3.LUT R11, R0, 0xfffffffe, RZ, 0xc0, !PT ;  /* 0xfffffffe000b7812 */ /* 0x000fe200078ec0ff */
[----:B0-----:R-:W-:Y:S01]  /*05b0*/  IMAD.MOV R15, RZ, RZ, -R9 ;  /* 0x000000ffff0f7224 */ /* 0x001fe200078e0a09 */
[----:B------:R-:W-:-:S03]  /*05c0*/  SHF.R.S32.HI R9, RZ, 0x1f, R2 ;  /* 0x0000001fff097819 */ /* 0x000fc60000011402 */
[----:B--2---:R-:W-:Y:S01]  /*05d0*/  IMAD R3, R10, R15, UR8 ;  /* 0x000000080a037e24 */ /* 0x004fe2000f8e020f */
[----:B------:R-:W-:Y:S01]  /*05e0*/  LEA.HI R9, R9, R2, RZ, 0x2 ;  /* 0x0000000209097211 */ /* 0x000fe200078f10ff */
[C---:B------:R-:W-:Y:S02]  /*05f0*/  IMAD.IADD R0, R8.reuse, 0x1, -R11 ;  /* 0x0000000108007824 */ /* 0x040fe400078e0a0b */
[----:B------:R-:W-:Y:S01]  /*0600*/  IMAD.SHL.U32 R11, R8, 0x4, RZ ;  /* 0x00000004080b7824 */ /* 0x000fe200078e00ff */
[----:B------:R-:W-:Y:S01]  /*0610*/  LOP3.LUT R9, R9, 0xfffffffc, RZ, 0xc0, !PT ;  /* 0xfffffffc09097812 */ /* 0x000fe200078ec0ff */
[----:B---3--:R-:W-:Y:S01]  /*0620*/  IMAD.MOV R20, RZ, RZ, -R12 ;  /* 0x000000ffff147224 */ /* 0x008fe200078e0a0c */
[----:B------:R-:W-:Y:S01]  /*0630*/  ISETP.NE.AND P4, PT, R0, R3, PT ;  /* 0x000000030000720c */ /* 0x000fe20003f85270 */
[----:B-1----:R-:W-:Y:S01]  /*0640*/  @!UP0 ULEA UR6, UR7, UR6, 0x18 ;  /* 0x0000000607068291 */ /* 0x002fe2000f8ec03f */
[----:B------:R-:W-:Y:S01]  /*0650*/  LOP3.LUT R152, R8, 0xc, R11, 0x78, !PT ;  /* 0x0000000c08987812 */ /* 0x000fe200078e780b */
[----:B------:R-:W-:Y:S01]  /*0660*/  IMAD.IADD R0, R2, 0x1, -R9 ;  /* 0x0000000102007824 */ /* 0x000fe200078e0a09 */
[----:B------:R-:W-:Y:S01]  /*0670*/  VOTEU.ALL UP0, P0 ;  /* 0x00000000003f7886 */ /* 0x000fe20000000000 */
[----:B------:R-:W-:Y:S01]  /*0680*/  LOP3.LUT P0, RZ, R6, 0x7, RZ, 0xc0, !PT ;  /* 0x0000000706ff7812 */ /* 0x000fe2000780c0ff */
[----:B------:R-:W-:-:S02]  /*0690*/  VIADD R6, R5, 0xffffffff ;  /* 0xffffffff05067836 */ /* 0x000fc40000000000 */
[----:B------:R-:W-:Y:S01]  /*06a0*/  ISETP.NE.AND P1, PT, R0, 0x3, PT ;  /* 0x000000030000780c */ /* 0x000fe20003f25270 */
[----:B-----5:R-:W-:Y:S01]  /*06b0*/  IMAD R9, R7, R20, R4 ;  /* 0x0000001407097224 */ /* 0x020fe200078e0204 */
[----:B------:R-:W-:Y:S02]  /*06c0*/  ISETP.LT.U32.AND P0, PT, R152, 0x4, !P0 ;  /* 0x000000049800780c */ /* 0x000fe40004701070 */
[----:B------:R-:W-:Y:S01]  /*06d0*/  ISETP.EQ.OR P1, PT, R0, RZ, !P1 ;  /* 0x000000ff0000720c */ /* 0x000fe20004f22670 */
[----:B------:R-:W0:Y:S02]  /*06e0*/  FENCE.VIEW.ASYNC.S ;  /* 0x00000000000073c6 */ /* 0x000e240000000000 */
[----:B0-----:R0:W1:Y:S01]  /*06f0*/  @!UP0 SYNCS.EXCH.64 URZ, [UR6+0x50], UR4 ;  /* 0x00005004063f85b2 */ /* 0x0010620008000100 */
[----:B------:R-:W-:Y:S02]  /*0700*/  @P4 LEA.HI R2, R152, R152, RZ, 0x1 ;  /* 0x0000009898024211 */ /* 0x000fe400078f08ff */
[----:B------:R-:W-:-:S02]  /*0710*/  ISETP.EQ.AND P1, PT, R5, RZ, P1 ;  /* 0x000000ff0500720c */ /* 0x000fc40000f22270 */
[----:B------:R-:W-:Y:S02]  /*0720*/  @P4 SHF.R.S32.HI R2, RZ, 0x1, R2 ;  /* 0x00000001ff024819 */ /* 0x000fe40000011402 */
[----:B------:R-:W-:Y:S02]  /*0730*/  ISETP.GE.U32.AND P6, PT, R6, 0x2, PT ;  /* 0x000000020600780c */ /* 0x000fe40003fc6070 */
[----:B------:R-:W-:Y:S02]  /*0740*/  @P4 ISETP.NE.AND P5, PT, R2, R9, PT ;  /* 0x000000090200420c */ /* 0x000fe40003fa5270 */
[----:B------:R-:W-:Y:S02]  /*0750*/  SEL R9, RZ, 0x1, !P0 ;  /* 0x00000001ff097807 */ /* 0x000fe40004000000 */
[----:B------:R-:W-:Y:S02]  /*0760*/  @P4 SEL R22, RZ, 0x1, P5 ;  /* 0x00000001ff164807 */ /* 0x000fe40002800000 */
[----:B------:R-:W-:Y:S01]  /*0770*/  SEL R19, RZ, 0x1, !P1 ;  /* 0x00000001ff137807 */ /* 0x000fe20004800000 */
[----:B------:R0:W2:Y:S01]  /*0780*/  @!UP1 SYNCS.EXCH.64 URZ, [UR6+0x58], UR4 ;  /* 0x00005804063f95b2 */ /* 0x0000a20008000100 */
[----:B------:R-:W-:Y:S01]  /*0790*/  LOP3.LUT R22, R22, R9, RZ, 0xc0, !PT ;  /* 0x0000000916167212 */ /* 0x000fe200078ec0ff */
[----:B------:R-:W-:Y:S01]  /*07a0*/  NOP ;  /* 0x0000000000007918 */ /* 0x000fe20000000000 */
[----:B------:R-:W-:Y:S01]  /*07b0*/  SEL R19, R19, 0x2, P6 ;  /* 0x0000000213137807 */ /* 0x000fe20003000000 */
[----:B------:R-:W-:Y:S06]  /*07c0*/  @!P2 BRA `(.L_x_3) ;  /* 0x000000000008a947 */ /* 0x000fec0003800000 */
[----:B-12-4-:R-:W-:Y:S01]  /*07d0*/  UCGABAR_ARV ;  /* 0x00000000000079c7 */ /* 0x016fe20008000000 */
[----:B------:R-:W-:Y:S05]  /*07e0*/  BRA `(.L_x_4) ;  /* 0x0000000000047947 */ /* 0x000fea0003800000 */
.L_x_3:
[----:B-12-4-:R-:W-:Y:S01]  /*07f0*/  NOP ;  /* 0x0000000000007918 */ /* 0x016fe20000000000 */
.L_x_4:
[----:B------:R-:W1:Y:S01]  /*0800*/  LDC R2, c[0x0][0x65c] ;  /* 0x00019700ff027b82 */ /* 0x000e620000000800 */
[----:B------:R-:W-:Y:S02]  /*0810*/  IMAD.U32 R8, RZ, RZ, UR8 ;  /* 0x00000008ff087e24 */ /* 0x000fe4000f8e00ff */
[----:B------:R-:W-:Y:S01]  /*0820*/  IMAD.MOV.U32 R9, RZ, RZ, RZ ;  /* 0x000000ffff097224 */ /* 0x000fe200078e00ff */
[----:B-1----:R-:W-:-:S04]  /*0830*/  ISETP.NE.AND P1, PT, R2, 0x1, PT ;  /* 0x000000010200780c */ /* 0x002fc80003f25270 */
[----:B------:R-:W-:-:S09]  /*0840*/  P2R R5, PR, RZ, 0x2 ;  /* 0x00000002ff057803 */ /* 0x000fd20000000000 */
[----:B------:R-:W1:Y:S01]  /*0850*/  @P1 LDC R17, c[0x0][0x10] ;  /* 0x00000400ff111b82 */ /* 0x000e620000000800 */
[----:B------:R-:W-:Y:S01]  /*0860*/  @P1 IMAD.MOV.U32 R5, RZ, RZ, RZ ;  /* 0x000000ffff051224 */ /* 0x000fe200078e00ff */
[----:B------:R-:W-:-:S06]  /*0870*/  @P1 MOV R13, RZ ;  /* 0x000000ff000d1202 */ /* 0x000fcc0000000f00 */
[----:B------:R-:W2:Y:S01]  /*0880*/  @!P1 LDC R11, c[0x0][0xc] ;  /* 0x00000300ff0b9b82 */ /* 0x000ea20000000800 */
[----:B-1----:R-:W-:-:S04]  /*0890*/  @P1 IMAD.WIDE.U32 R16, R17, UR8, R4 ;  /* 0x0000000811101c25 */ /* 0x002fc8000f8e0004 */
[----:B------:R-:W-:Y:S02]  /*08a0*/  @P1 IMAD.IADD R17, R17, 0x1, R13 ;  /* 0x0000000111111824 */ /* 0x000fe400078e020d */
[----:B--2---:R-:W-:-:S04]  /*08b0*/  @!P1 IMAD.WIDE.U32 R8, R4, R11, R8 ;  /* 0x0000000b04089225 */ /* 0x004fc800078e0008 */
[----:B------:R-:W-:Y:S02]  /*08c0*/  @!P1 IMAD.MOV.U32 R16, RZ, RZ, R8 ;  /* 0x000000ffff109224 */ /* 0x000fe400078e0008 */
[----:B------:R-:W-:Y:S01]  /*08d0*/  @!P1 IMAD.MOV.U32 R17, RZ, RZ, R9 ;  /* 0x000000ffff119224 */ /* 0x000fe200078e0009 */
[----:B------:R-:W-:Y:S06]  /*08e0*/  @!P2 BRA `(.L_x_5) ;  /* 0x00000000000ca947 */ /* 0x000fec0003800000 */
[----:B------:R-:W-:Y:S01]  /*08f0*/  UCGABAR_WAIT ;  /* 0x0000000000007dc7 */ /* 0x000fe20008000000 */
[----:B------:R-:W-:Y:S01]  /*0900*/  CCTL.IVALL ;  /* 0x00000000ff00798f */ /* 0x000fe20002000000 */
[----:B------:R-:W-:Y:S05]  /*0910*/  BRA `(.L_x_6) ;  /* 0x0000000000047947 */ /* 0x000fea0003800000 */
.L_x_5:
[----:B------:R-:W-:Y:S06]  /*0920*/  BAR.SYNC.DEFER_BLOCKING 0x0 ;  /* 0x0000000000007b1d */ /* 0x000fec0000010000 */
.L_x_6:
[----:B------:R-:W-:Y:S05]  /*0930*/  @!P3 BRA `(.L_x_7) ;  /* 0x000000a800fcb947 */ /* 0x000fea0003800000 */
[----:B------:R-:W-:-:S13]  /*0940*/  ISETP.GT.U32.AND P0, PT, R6, 0x1, PT ;  /* 0x000000010600780c */ /* 0x000fda0003f04070 */
[----:B0-----:R-:W-:Y:S05]  /*0950*/  @P0 EXIT ;  /* 0x000000000000094d */ /* 0x001fea0003800000 */
[----:B------:R-:W-:Y:S01]  /*0960*/  ULDC.64 UR4, c[0x0][0x650] ;  /* 0x0001940000047ab9 */ /* 0x000fe20000000a00 */
[----:B------:R-:W-:Y:S01]  /*0970*/  PRMT R0, RZ, 0x7610, R0 ;  /* 0x00007610ff007816 */ /* 0x000fe20000000000 */
[----:B------:R-:W-:Y:S01]  /*0980*/  IMAD.MOV.U32 R153, RZ, RZ, -0x1 ;  /* 0xffffffffff997424 */ /* 0x000fe200078e00ff */
[----:B------:R-:W-:Y:S01]  /*0990*/  ISETP.GE.U32.AND P0, PT, R16, UR4, PT ;  /* 0x0000000410007c0c */ /* 0x000fe2000bf06070 */
[----:B------:R-:W-:Y:S02]  /*09a0*/  IMAD.MOV.U32 R154, RZ, RZ, -0x1 ;  /* 0xffffffffff9a7424 */ /* 0x000fe400078e00ff */
[----:B------:R-:W-:Y:S01]  /*09b0*/  IMAD.MOV.U32 R23, RZ, RZ, -0x1 ;  /* 0xffffffffff177424 */ /* 0x000fe200078e00ff */
[----:B------:R-:W-:-:S13]  /*09c0*/  ISETP.GE.U32.AND.EX P0, PT, R17, UR5, PT, P0 ;  /* 0x0000000511007c0c */ /* 0x000fda000bf06100 */
[----:B------:R-:W-:Y:S05]  /*09d0*/  @P0 BRA `(.L_x_8) ;  /* 0x00000004002c0947 */ /* 0x000fea0003800000 */
[----:B------:R-:W0:Y:S01]  /*09e0*/  LDC.64 R24, c[0x0][0x628] ;  /* 0x00018a00ff187b82 */ /* 0x000e220000000a00 */
[----:B------:R-:W-:Y:S02]  /*09f0*/  IMAD.MOV.U32 R8, RZ, RZ, R16 ;  /* 0x000000ffff087224 */ /* 0x000fe400078e0010 */
[----:B------:R-:W-:-:S05]  /*0a00*/  IMAD.MOV.U32 R9, RZ, RZ, R17 ;  /* 0x000000ffff097224 */ /* 0x000fca00078e0011 */
[----:B------:R-:W1:Y:S08]  /*0a10*/  LDC R0, c[0x0][0x630] ;  /* 0x00018c00ff007b82 */ /* 0x000e700000000800 */
[----:B------:R-:W2:Y:S01]  /*0a20*/  LDC.64 R26, c[0x0][0x620] ;  /* 0x00018800ff1a7b82 */ /* 0x000ea20000000a00 */
[----:B0-----:R-:W-:-:S04]  /*0a30*/  ISETP.NE.U32.AND P0, PT, R24, RZ, PT ;  /* 0x000000ff1800720c */ /* 0x001fc80003f05070 */
[----:B------:R-:W-:-:S13]  /*0a40*/  ISETP.NE.AND.EX P0, PT, R25, RZ, PT, P0 ;  /* 0x000000ff1900720c */ /* 0x000fda0003f05300 */
[----:B-12---:R-:W-:Y:S05]  /*0a50*/  @!P0 BRA `(.L_x_9) ;  /* 0x0000000000288947 */ /* 0x006fea0003800000 */
[----:B------:R-:W0:Y:S02]  /*0a60*/  LDC R13, c[0x0][0x634] ;  /* 0x00018d00ff0d7b82 */ /* 0x000e240000000800 */
[----:B0-----:R-:W-:-:S05]  /*0a70*/  IADD3 R13, P0, R16, R13, RZ ;  /* 0x0000000d100d7210 */ /* 0x001fca0007f1e0ff */
[----:B------:R-:W-:-:S04]  /*0a80*/  IMAD.X R15, RZ, RZ, R17, P0 ;  /* 0x000000ffff0f7224 */ /* 0x000fc800000e0611 */
[----:B------:R-:W-:-:S04]  /*0a90*/  IMAD.WIDE.U32 R8, R15, R24, RZ ;  /* 0x000000180f087225 */ /* 0x000fc800078e00ff */
[----:B------:R-:W-:-:S04]  /*0aa0*/  IMAD.WIDE.U32 R10, P0, R13, R25, R8 ;  /* 0x000000190d0a7225 */ /* 0x000fc80007800008 */
[----:B------:R-:W-:-:S04]  /*0ab0*/  IMAD.WIDE.U32 R8, R13, R24, RZ ;  /* 0x000000180d087225 */ /* 0x000fc800078e00ff */
[----:B------:R-:W-:Y:S01]  /*0ac0*/  IMAD.X R13, RZ, RZ, RZ, P0 ;  /* 0x000000ffff0d7224 */ /* 0x000fe200000e06ff */
[----:B------:R-:W-:Y:S01]  /*0ad0*/  IADD3 RZ, P0, R9, R10, RZ ;  /* 0x0000000a09ff7210 */ /* 0x000fe20007f1e0ff */
[----:B------:R-:W-:-:S04]  /*0ae0*/  IMAD.MOV.U32 R12, RZ, RZ, R11 ;  /* 0x000000ffff0c7224 */ /* 0x000fc800078e000b */
[----:B------:R-:W-:-:S08]  /*0af0*/  IMAD.WIDE.U32.X R8, R15, R25, R12, P0 ;  /* 0x000000190f087225 */ /* 0x000fd000000e040c */
.L_x_9:
[----:B------:R-:W0:Y:S01]  /*0b00*/  LDC.64 R24, c[0x0][0x640] ;  /* 0x00019000ff187b82 */ /* 0x000e220000000a00 */
[--C-:B------:R-:W-:Y:S01]  /*0b10*/  SHF.R.U64 R28, R8, R0, R9.reuse ;  /* 0x00000000081c7219 */ /* 0x100fe20000001209 */
[----:B------:R-:W-:Y:S01]  /*0b20*/  IMAD R30, R7, R20, R4 ;  /* 0x00000014071e7224 */ /* 0x000fe200078e0204 */
[----:B------:R-:W-:Y:S01]  /*0b30*/  SHF.R.U32.HI R0, RZ, R0, R9 ;  /* 0x00000000ff007219 */ /* 0x000fe20000011609 */
[----:B------:R-:W-:Y:S01]  /*0b40*/  IMAD.MOV.U32 R21, RZ, RZ, 0x1 ;  /* 0x00000001ff157424 */ /* 0x000fe200078e00ff */
[----:B------:R-:W-:-:S03]  /*0b50*/  IADD3 R5, P0, RZ, -R28, RZ ;  /* 0x8000001cff057210 */ /* 0x000fc60007f1e0ff */
[----:B------:R-:W1:Y:S01]  /*0b60*/  LDC R6, c[0x0][0x618] ;  /* 0x00018600ff067b82 */ /* 0x000e620000000800 */
[----:B------:R-:W-:-:S05]  /*0b70*/  IADD3.X R9, RZ, ~R0, RZ, P0, !PT ;  /* 0x80000000ff097210 */ /* 0x000fca00007fe4ff */
[-C--:B------:R-:W-:Y:S02]  /*0b80*/  IMAD R0, R9, R26.reuse, RZ ;  /* 0x0000001a09007224 */ /* 0x080fe400078e02ff */
[----:B------:R-:W2:Y:S01]  /*0b90*/  LDC R11, c[0x0][0x608] ;  /* 0x00018200ff0b7b82 */ /* 0x000ea20000000800 */
[----:B------:R-:W-:-:S04]  /*0ba0*/  IMAD.WIDE.U32 R8, R5, R26, R16 ;  /* 0x0000001a05087225 */ /* 0x000fc800078e0010 */
[----:B------:R-:W-:-:S03]  /*0bb0*/  IMAD R5, R5, R27, R0 ;  /* 0x0000001b05057224 */ /* 0x000fc600078e0200 */
[----:B------:R-:W3:Y:S01]  /*0bc0*/  LDC R12, c[0x0][0x658] ;  /* 0x00019600ff0c7b82 */ /* 0x000ee20000000800 */
[----:B0-----:R-:W-:Y:S01]  /*0bd0*/  ISETP.NE.U32.AND P0, PT, R24, RZ, PT ;  /* 0x000000ff1800720c */ /* 0x001fe20003f05070 */
[----:B------:R-:W-:Y:S02]  /*0be0*/  IMAD.IADD R5, R9, 0x1, R5 ;  /* 0x0000000109057824 */ /* 0x000fe400078e0205 */
[----:B------:R-:W-:Y:S01]  /*0bf0*/  IMAD.MOV.U32 R9, RZ, RZ, -0x1 ;  /* 0xffffffffff097424 */ /* 0x000fe200078e00ff */
[----:B------:R-:W-:-:S03]  /*0c00*/  ISETP.NE.AND.EX P0, PT, R25, RZ, PT, P0 ;  /* 0x000000ff1900720c */ /* 0x000fc60003f05300 */
[----:B------:R-:W0:Y:S01]  /*0c10*/  LDC R15, c[0x0][0x600] ;  /* 0x00018000ff0f7b82 */ /* 0x000e220000000800 */
[-CC-:B-1----:R-:W-:Y:S02]  /*0c20*/  SHF.R.U64 R13, R8, R6.reuse, R5.reuse ;  /* 0x00000006080d7219 */ /* 0x182fe40000001205 */
[----:B------:R-:W-:-:S05]  /*0c30*/  SHF.R.U32.HI R0, RZ, R6, R5 ;  /* 0x00000006ff007219 */ /* 0x000fca0000011605 */
[----:B------:R-:W1:Y:S01]  /*0c40*/  LDC R14, c[0x0][0x648] ;  /* 0x00019200ff0e7b82 */ /* 0x000e620000000800 */
[-CC-:B--2---:R-:W-:Y:S02]  /*0c50*/  SHF.R.U64 R27, R13, R11.reuse, R0.reuse ;  /* 0x0000000b0d1b7219 */ /* 0x184fe40000001200 */
[----:B------:R-:W-:-:S05]  /*0c60*/  SHF.R.U32.HI R5, RZ, R11, R0 ;  /* 0x0000000bff057219 */ /* 0x000fca0000011600 */
[----:B------:R-:W2:Y:S01]  /*0c70*/  LDC R26, c[0x0][0x638] ;  /* 0x00018e00ff1a7b82 */ /* 0x000ea20000000800 */
[-CC-:B---3--:R-:W-:Y:S02]  /*0c80*/  SHF.R.U64 R20, R27, R12.reuse, R5.reuse ;  /* 0x0000000c1b147219 */ /* 0x188fe40000001205 */
[-C--:B------:R-:W-:Y:S02]  /*0c90*/  SHF.L.U32 R0, R9, R12.reuse, RZ ;  /* 0x0000000c09007219 */ /* 0x080fe400000006ff */
[----:B------:R-:W-:Y:S01]  /*0ca0*/  SHF.R.U32.HI R5, RZ, R12, R5 ;  /* 0x0000000cff057219 */ /* 0x000fe20000011605 */
[----:B------:R-:W-:Y:S01]  /*0cb0*/  IMAD.MOV.U32 R4, RZ, RZ, R20 ;  /* 0x000000ffff047224 */ /* 0x000fe200078e0014 */
[----:B------:R-:W-:Y:S01]  /*0cc0*/  LOP3.LUT R10, RZ, R0, RZ, 0x33, !PT ;  /* 0x00000000ff0a7212 */ /* 0x000fe200078e33ff */
[----:B------:R-:W3:Y:S01]  /*0cd0*/  LDC R23, c[0x0][0x610] ;  /* 0x00018400ff177b82 */ /* 0x000ee20000000800 */
[----:B------:R-:W-:Y:S05]  /*0ce0*/  @!P0 BRA `(.L_x_10) ;  /* 0x0000000000288947 */ /* 0x000fea0003800000 */
[----:B------:R-:W4:Y:S02]  /*0cf0*/  LDC R9, c[0x0][0x64c] ;  /* 0x00019300ff097b82 */ /* 0x000f240000000800 */
[----:B----4-:R-:W-:-:S05]  /*0d00*/  IADD3 R9, P0, R20, R9, RZ ;  /* 0x0000000914097210 */ /* 0x010fca0007f1e0ff */
        /* <DEDUP_REMOVED lines=8> */
.L_x_10:
[----:B-1----:R-:W-:Y:S01]  /*0d90*/  SHF.R.U64 R4, R4, R14, R5 ;  /* 0x0000000e04047219 */ /* 0x002fe20000001205 */
[----:B0-----:R-:W-:Y:S01]  /*0da0*/  VIADD R6, R15, 0xffffffff ;  /* 0xffffffff0f067836 */ /* 0x001fe20000000000 */
[----:B------:R-:W-:Y:S02]  /*0db0*/  SHF.L.U32 R0, R21, R12, RZ ;  /* 0x0000000c15007219 */ /* 0x000fe400000006ff */
[----:B------:R-:W-:Y:S01]  /*0dc0*/  LOP3.LUT R5, R27, R10, RZ, 0xc0, !PT ;  /* 0x0000000a1b057212 */ /* 0x000fe200078ec0ff */
[----:B------:R-:W-:Y:S01]  /*0dd0*/  IMAD.MOV R7, RZ, RZ, -R4 ;  /* 0x000000ffff077224 */ /* 0x000fe200078e0a04 */
[----:B------:R-:W-:Y:S02]  /*0de0*/  SEL R3, R3, R30, !P1 ;  /* 0x0000001e03037207 */ /* 0x000fe40004800000 */
[----:B------:R-:W-:Y:S01]  /*0df0*/  LOP3.LUT R6, R13, R6, RZ, 0xc0, !PT ;  /* 0x000000060d067212 */ /* 0x000fe200078ec0ff */
[----:B------:R-:W-:Y:S02]  /*0e00*/  IMAD R4, R0, R4, R5 ;  /* 0x0000000400047224 */ /* 0x000fe400078e0205 */
[----:B--2---:R-:W-:-:S02]  /*0e10*/  IMAD R0, R7, R26, R20 ;  /* 0x0000001a07007224 */ /* 0x004fc400078e0214 */
[----:B---3--:R-:W-:Y:S02]  /*0e20*/  IMAD R3, R4, R23, R3 ;  /* 0x0000001704037224 */ /* 0x008fe400078e0203 */
[----:B------:R-:W-:Y:S02]  /*0e30*/  IMAD.MOV.U32 R5, RZ, RZ, 0x1 ;  /* 0x00000001ff057424 */ /* 0x000fe400078e00ff */
[----:B------:R-:W-:Y:S02]  /*0e40*/  IMAD R4, R0, R15, R6 ;  /* 0x0000000f00047224 */ /* 0x000fe400078e0206 */
[----:B------:R-:W-:Y:S01]  /*0e50*/  IMAD.MOV.U32 R23, RZ, RZ, R28 ;  /* 0x000000ffff177224 */ /* 0x000fe200078e001c */
[----:B------:R-:W-:Y:S02]  /*0e60*/  PRMT R0, R5, 0x7610, R0 ;  /* 0x0000761005007816 */ /* 0x000fe40000000000 */
[----:B------:R-:W-:Y:S02]  /*0e70*/  SEL R154, R4, R3, !P1 ;  /* 0x00000003049a7207 */ /* 0x000fe40004800000 */
[----:B------:R-:W-:-:S07]  /*0e80*/  SEL R153, R3, R4, !P1 ;  /* 0x0000000403997207 */ /* 0x000fce0004800000 */
.L_x_8:
[----:B------:R-:W-:-:S08]  /*0e90*/  NOP ;  /* 0x0000000000007918 */ /* 0x000fd00000000000 */
[----:B------:R-:W0:Y:S02]  /*0ea0*/  USETMAXREG.TRY_ALLOC.CTAPOOL UP0, 0xe8 ;  /* 0x000000e8000079c8 */ /* 0x000e240008000600 */
[----:B0-----:R-:W-:-:S13]  /*0eb0*/  PLOP3.LUT P0, PT, PT, PT, UP0, 0x80, 0x0 ;  /* 0x000000000000781c */ /* 0x001fda0003f0f008 */
[----:B------:R-:W-:Y:S05]  /*0ec0*/  @!P0 BRA `(.L_x_8) ;  /* 0xfffffffc00f08947 */ /* 0x000fea000383ffff */
[----:B------:R-:W-:Y:S01]  /*0ed0*/  ULDC.64 UR4, c[0x0][0x598] ;  /* 0x0001660000047ab9 */ /* 0x000fe20000000a00 */
[----:B------:R-:W-:Y:S01]  /*0ee0*/  ULDC.64 UR36, c[0x0][0x208] ;  /* 0x0000820000247ab9 */ /* 0x000fe20000000a00 */
[----:B------:R-:W-:-:S04]  /*0ef0*/  ISETP.NE.U32.AND P0, PT, RZ, UR4, PT ;  /* 0x00000004ff007c0c */ /* 0x000fc8000bf05070 */
[----:B------:R-:W-:-:S13]  /*0f00*/  ISETP.NE.AND.EX P0, PT, RZ, UR5, PT, P0 ;  /* 0x00000005ff007c0c */ /* 0x000fda000bf05300 */
[----:B------:R-:W-:Y:S05]  /*0f10*/  @!P0 BRA `(.L_x_11) ;  /* 0x00000000001c8947 */ /* 0x000fea0003800000 */
[----:B------:R-:W0:Y:S02]  /*0f20*/  LDC.64 R4, c[0x0][0x598] ;  /* 0x00016600ff047b82 */ /* 0x000e240000000a00 */
[----:B0-----:R-:W2:Y:S02]  /*0f30*/  LDG.E.64 R4, desc[UR36][R4.64] ;  /* 0x0000002404047981 */ /* 0x001ea4000c1e1b00 */
[----:B--2---:R-:W-:-:S04]  /*0f40*/  ISETP.NE.U32.AND P0, PT, R4, RZ, PT ;  /* 0x000000ff0400720c */ /* 0x004fc80003f05070 */
[----:B------:R-:W-:-:S13]  /*0f50*/  ISETP.NE.AND.EX P0, PT, R5, RZ, PT, P0 ;  /* 0x000000ff0500720c */ /* 0x000fda0003f05300 */
[----:B------:R-:W-:Y:S05]  /*0f60*/  @!P0 BRA `(.L_x_11) ;  /* 0x0000000000088947 */ /* 0x000fea0003800000 */
[----:B------:R0:W5:Y:S01]  /*0f70*/  LD.E R155, desc[UR36][R4.64] ;  /* 0x00000024049b7980 */ /* 0x000162000c101900 */
[----:B------:R-:W-:Y:S05]  /*0f80*/  BRA `(.L_x_12) ;  /* 0x0000000000247947 */ /* 0x000fea0003800000 */
.L_x_11:
[----:B------:R-:W-:Y:S02]  /*0f90*/  ULDC.64 UR4, c[0x0][0x588] ;  /* 0x0001620000047ab9 */ /* 0x000fe40000000a00 */
[----:B------:R-:W-:-:S04]  /*0fa0*/  ISETP.NE.U32.AND P0, PT, RZ, UR4, PT ;  /* 0x00000004ff007c0c */ /* 0x000fc8000bf05070 */
[----:B------:R-:W-:-:S13]  /*0fb0*/  ISETP.NE.AND.EX P0, PT, RZ, UR5, PT, P0 ;  /* 0x00000005ff007c0c */ /* 0x000fda000bf05300 */
[----:B------:R-:W-:Y:S05]  /*0fc0*/  @!P0 BRA `(.L_x_13) ;  /* 0x00000000000c8947 */ /* 0x000fea0003800000 */
[----:B------:R-:W0:Y:S02]  /*0fd0*/  LDC.64 R4, c[0x0][0x588] ;  /* 0x00016200ff047b82 */ /* 0x000e240000000a00 */
[----:B0-----:R1:W5:Y:S01]  /*0fe0*/  LDG.E R155, desc[UR36][R4.64] ;  /* 0x00000024049b7981 */ /* 0x001362000c1e1900 */
[----:B------:R-:W-:Y:S05]  /*0ff0*/  BRA `(.L_x_12) ;  /* 0x0000000000087947 */ /* 0x000fea0003800000 */
.L_x_13:
[----:B------:R-:W-:Y:S02]  /*1000*/  ULDC UR4, c[0x0][0x580] ;  /* 0x0001600000047ab9 */ /* 0x000fe40000000800 */
[----:B------:R-:W-:-:S07]  /*1010*/  IMAD.U32 R155, RZ, RZ, UR4 ;  /* 0x00000004ff9b7e24 */ /* 0x000fce000f8e00ff */
.L_x_12:
[----:B------:R-:W-:Y:S02]  /*1020*/  ULDC.64 UR4, c[0x0][0x5a0] ;  /* 0x0001680000047ab9 */ /* 0x000fe40000000a00 */
[----:B------:R-:W-:-:S04]  /*1030*/  ISETP.NE.U32.AND P0, PT, RZ, UR4, PT ;  /* 0x00000004ff007c0c */ /* 0x000fc8000bf05070 */
[----:B------:R-:W-:-:S13]  /*1040*/  ISETP.NE.AND.EX P0, PT, RZ, UR5, PT, P0 ;  /* 0x00000005ff007c0c */ /* 0x000fda000bf05300 */
[----:B------:R-:W-:Y:S05]  /*1050*/  @!P0 BRA `(.L_x_14) ;  /* 0x00000000001c8947 */ /* 0x000fea0003800000 */
[----:B01----:R-:W0:Y:S02]  /*1060*/  LDC.64 R4, c[0x0][0x5a0] ;  /* 0x00016800ff047b82 */ /* 0x003e240000000a00 */
[----:B0-----:R-:W2:Y:S02]  /*1070*/  LDG.E.64 R4, desc[UR36][R4.64] ;  /* 0x0000002404047981 */ /* 0x001ea4000c1e1b00 */
[----:B--2---:R-:W-:-:S04]  /*1080*/  ISETP.NE.U32.AND P0, PT, R4, RZ, PT ;  /* 0x000000ff0400720c */ /* 0x004fc80003f05070 */
[----:B------:R-:W-:-:S13]  /*1090*/  ISETP.NE.AND.EX P0, PT, R5, RZ, PT, P0 ;  /* 0x000000ff0500720c */ /* 0x000fda0003f05300 */
[----:B------:R-:W-:Y:S05]  /*10a0*/  @!P0 BRA `(.L_x_14) ;  /* 0x0000000000088947 */ /* 0x000fea0003800000 */
[----:B------:R0:W5:Y:S01]  /*10b0*/  LD.E R156, desc[UR36][R4.64] ;  /* 0x00000024049c7980 */ /* 0x000162000c101900 */
[----:B------:R-:W-:Y:S05]  /*10c0*/  BRA `(.L_x_15) ;  /* 0x0000000000247947 */ /* 0x000fea0003800000 */
.L_x_14:
[----:B------:R-:W-:Y:S02]  /*10d0*/  ULDC.64 UR4, c[0x0][0x590] ;  /* 0x0001640000047ab9 */ /* 0x000fe40000000a00 */
[----:B------:R-:W-:-:S04]  /*10e0*/  ISETP.NE.U32.AND P0, PT, RZ, UR4, PT ;  /* 0x00000004ff007c0c */ /* 0x000fc8000bf05070 */
[----:B------:R-:W-:-:S13]  /*10f0*/  ISETP.NE.AND.EX P0, PT, RZ, UR5, PT, P0 ;  /* 0x00000005ff007c0c */ /* 0x000fda000bf05300 */
[----:B------:R-:W-:Y:S05]  /*1100*/  @!P0 BRA `(.L_x_16) ;  /* 0x00000000000c8947 */ /* 0x000fea0003800000 */
[----:B------:R-:W2:Y:S02]  /*1110*/  LDC.64 R156, c[0x0][0x590] ;  /* 0x00016400ff9c7b82 */ /* 0x000ea40000000a00 */
[----:B--2---:R2:W5:Y:S01]  /*1120*/  LDG.E R156, desc[UR36][R156.64] ;  /* 0x000000249c9c7981 */ /* 0x004562000c1e1900 */
[----:B------:R-:W-:Y:S05]  /*1130*/  BRA `(.L_x_15) ;  /* 0x0000000000087947 */ /* 0x000fea0003800000 */
.L_x_16:
[----:B------:R-:W-:Y:S02]  /*1140*/  ULDC UR4, c[0x0][0x584] ;  /* 0x0001610000047ab9 */ /* 0x000fe40000000800 */
[----:B------:R-:W-:-:S07]  /*1150*/  MOV R156, UR4 ;  /* 0x00000004009c7c02 */ /* 0x000fce0008000f00 */
.L_x_15:
[----:B------:R-:W-:-:S13]  /*1160*/  LOP3.LUT P0, RZ, R0, 0xff, RZ, 0xc0, !PT ;  /* 0x000000ff00ff7812 */ /* 0x000fda000780c0ff */
[----:B------:R-:W-:Y:S05]  /*1170*/  @!P0 EXIT ;  /* 0x000000000000894d */ /* 0x000fea0003800000 */
[----:B------:R-:W-:Y:S01]  /*1180*/  ULDC UR4, c[0x0][0x28c] ;  /* 0x0000a30000047ab9 */ /* 0x000fe20000000800 */
[----:B------:R-:W-:Y:S01]  /*1190*/  LOP3.LUT R166, R19, 0x1, RZ, 0xfc, !PT ;  /* 0x0000000113a67812 */ /* 0x000fe200078efcff */
[----:B------:R-:W-:Y:S01]  /*11a0*/  UIADD3 UR4, UR4, 0x7f, URZ ;  /* 0x0000007f04047890 */ /* 0x000fe2000fffe03f */
[----:B------:R-:W-:Y:S01]  /*11b0*/  UMOV UR38, URZ ;  /* 0x0000003f00267c82 */ /* 0x000fe20008000000 */
[----:B------:R-:W-:Y:S02]  /*11c0*/  UMOV UR39, URZ ;  /* 0x0000003f00277c82 */ /* 0x000fe40008000000 */
[----:B------:R-:W-:-:S04]  /*11d0*/  USHF.R.S32.HI UR5, URZ, 0x1f, UR4 ;  /* 0x0000001f3f057899 */ /* 0x000fc80008011404 */
[----:B------:R-:W-:-:S04]  /*11e0*/  ULEA.HI UR5, UR5, UR4, URZ, 0x7 ;  /* 0x0000000405057291 */ /* 0x000fc8000f8f383f */
[----:B------:R-:W-:-:S12]  /*11f0*/  USHF.R.S32.HI UR40, URZ, 0x7, UR5 ;  /* 0x000000073f287899 */ /* 0x000fd80008011405 */
.L_x_288:
[----:B------:R-:W-:Y:S01]  /*1200*/  LOP3.LUT R0, R18, 0x80, RZ, 0xc0, !PT ;  /* 0x0000008012007812 */ /* 0x000fe200078ec0ff */
[----:B---3--:R-:W3:Y:S01]  /*1210*/  S2UR UR7, SR_CgaCtaId ;  /* 0x00000000000779c3 */ /* 0x008ee20000008800 */
[----:B------:R-:W-:Y:S02]  /*1220*/  UMOV UR6, 0x400 ;  /* 0x0000040000067882 */ /* 0x000fe40000000000 */
[----:B------:R-:W-:-:S06]  /*1230*/  SHF.R.U32.HI R0, RZ, 0x7, R0 ;  /* 0x00000007ff007819 */ /* 0x000fcc0000011600 */
[----:B----4-:R-:W4:Y:S01]  /*1240*/  SHFL.IDX PT, R0, R0, RZ, 0x1f ;  /* 0x00001fff00007589 */ /* 0x010f2200000e0000 */
[----:B---3--:R-:W-:Y:S01]  /*1250*/  ULEA UR6, UR7, UR6, 0x18 ;  /* 0x0000000607067291 */ /* 0x008fe2000f8ec03f */
[----:B----4-:R-:W-:-:S13]  /*1260*/  R2UR UR4, R0 ;  /* 0x00000000000472ca */ /* 0x010fda00000e0000 */
[----:B------:R-:W-:-:S04]  /*1270*/  ULEA.HI UR5, UR4, UR4, URZ, 0x1 ;  /* 0x0000000404057291 */ /* 0x000fc8000f8f083f */
[----:B------:R-:W-:-:S04]  /*1280*/  ULOP3.LUT UR5, UR5, 0x7fffe, URZ, 0xc0, !UPT ;  /* 0x0007fffe05057892 */ /* 0x000fc8000f8ec03f */
[----:B------:R-:W-:-:S03]  /*1290*/  UIADD3 UR5, UR4, -UR5, URZ ;  /* 0x8000000504057290 */ /* 0x000fc6000fffe03f */
[----:B------:R-:W-:Y:S01]  /*12a0*/  ULDC UR4, c[0x0][0x28c] ;  /* 0x0000a30000047ab9 */ /* 0x000fe20000000800 */
[----:B------:R-:W-:Y:S01]  /*12b0*/  ULEA UR5, UR5, UR6, 0xd ;  /* 0x0000000605057291 */ /* 0x000fe2000f8e683f */
[----:B------:R-:W-:-:S03]  /*12c0*/  ISETP.LT.AND P0, PT, RZ, UR4, PT ;  /* 0x00000004ff007c0c */ /* 0x000fc6000bf01270 */
[----:B------:R-:W-:-:S04]  /*12d0*/  UIADD3 UR5, UR5, 0x100, URZ ;  /* 0x0000010005057890 */ /* 0x000fc8000fffe03f */
[----:B------:R-:W-:-:S04]  /*12e0*/  USHF.R.U32.HI UR5, URZ, 0x4, UR5 ;  /* 0x000000043f057899 */ /* 0x000fc80008011605 */
[----:B------:R-:W-:Y:S02]  /*12f0*/  ULOP3.LUT UR41, UR5, 0x3fff, URZ, 0xc0, !UPT ;  /* 0x00003fff05297892 */ /* 0x000fe4000f8ec03f */
[----:B-12---:R-:W-:Y:S10]  /*1300*/  @P0 BRA `(.L_x_17) ;  /* 0x0000000000400947 */ /* 0x006ff40003800000 */
[----:B------:R-:W-:Y:S01]  /*1310*/  MOV R0, 0x0 ;  /* 0x0000000000007802 */ /* 0x000fe20000000f00 */
[----:B------:R-:W-:Y:S01]  /*1320*/  ULDC.64 UR4, c[0x4][0x68] ;  /* 0x01001a0000047ab9 */ /* 0x000fe20000000a00 */
[----:B------:R-:W-:Y:S01]  /*1330*/  ULDC.64 UR6, c[0x4][0x8] ;  /* 0x0100020000067ab9 */ /* 0x000fe20000000a00 */
[----:B01----:R-:W-:Y:S01]  /*1340*/  IMAD.U32 R4, RZ, RZ, UR4 ;  /* 0x00000004ff047e24 */ /* 0x003fe2000f8e00ff */
[----:B------:R0:W1:Y:S01]  /*1350*/  LDC.64 R14, c[0x4][R0] ;  /* 0x01000000000e7b82 */ /* 0x0000620000000a00 */
[----:B------:R-:W-:Y:S01]  /*1360*/  IMAD.U32 R5, RZ, RZ, UR5 ;  /* 0x00000005ff057e24 */ /* 0x000fe2000f8e00ff */
[----:B------:R-:W-:Y:S01]  /*1370*/  ULDC.64 UR4, c[0x4][0x70] ;  /* 0x01001c0000047ab9 */ /* 0x000fe20000000a00 */
[----:B------:R-:W-:Y:S02]  /*1380*/  IMAD.U32 R10, RZ, RZ, UR6 ;  /* 0x00000006ff0a7e24 */ /* 0x000fe4000f8e00ff */
[----:B------:R-:W-:Y:S02]  /*1390*/  IMAD.U32 R6, RZ, RZ, UR4 ;  /* 0x00000004ff067e24 */ /* 0x000fe4000f8e00ff */
[----:B------:R-:W-:-:S02]  /*13a0*/  IMAD.U32 R7, RZ, RZ, UR5 ;  /* 0x00000005ff077e24 */ /* 0x000fc4000f8e00ff */
[----:B------:R-:W-:Y:S02]  /*13b0*/  IMAD.U32 R11, RZ, RZ, UR7 ;  /* 0x00000007ff0b7e24 */ /* 0x000fe4000f8e00ff */
[----:B------:R-:W-:Y:S02]  /*13c0*/  IMAD.MOV.U32 R8, RZ, RZ, 0x1e1 ;  /* 0x000001e1ff087424 */ /* 0x000fe400078e00ff */
[----:B------:R-:W-:Y:S02]  /*13d0*/  IMAD.MOV.U32 R12, RZ, RZ, 0x1 ;  /* 0x00000001ff0c7424 */ /* 0x000fe400078e00ff */
[----:B0-----:R-:W-:-:S07]  /*13e0*/  IMAD.MOV.U32 R13, RZ, RZ, RZ ;  /* 0x000000ffff0d7224 */ /* 0x001fce00078e00ff */
[----:B------:R-:W-:-:S07]  /*13f0*/  LEPC R20, `(.L_x_17) ;  /* 0x000000001014794e */ /* 0x000fce0000000000 */
[----:B-12--5:R-:W-:Y:S05]  /*1400*/  CALL.ABS.NOINC R14 ;  /* 0x000000000e007343 */ /* 0x026fea0003c00000 */
.L_x_17:
[----:B------:R-:W-:-:S13]  /*1410*/  ISETP.NE.AND P0, PT, R166, 0x3, PT ;  /* 0x00000003a600780c */ /* 0x000fda0003f05270 */
[----:B------:R-:W-:Y:S05]  /*1420*/  @!P0 BRA `(.L_x_18) ;  /* 0x0000000000048947 */ /* 0x000fea0003800000 */
[----:B------:R-:W-:Y:S01]  /*1430*/  BPT.TRAP 0x1 ;  /* 0x000000040000795c */ /* 0x000fe20000300000 */
.L_x_18:
[----:B------:R-:W3:Y:S01]  /*1440*/  S2UR UR5, SR_CgaCtaId ;  /* 0x00000000000579c3 */ /* 0x000ee20000008800 */
[----:B------:R-:W-:Y:S01]  /*1450*/  UMOV UR4, 0x400 ;  /* 0x0000040000047882 */ /* 0x000fe20000000000 */
[----:B------:R-:W-:Y:S02]  /*1460*/  IMAD.U32 R3, RZ, RZ, UR39 ;  /* 0x00000027ff037e24 */ /* 0x000fe4000f8e00ff */
[----:B------:R-:W-:-:S05]  /*1470*/  IMAD.U32 R0, RZ, RZ, UR38 ;  /* 0x00000026ff007e24 */ /* 0x000fca000f8e00ff */
[----:B------:R-:W-:Y:S01]  /*1480*/  SHF.L.U32 R0, R0, 0x1f, RZ ;  /* 0x0000001f00007819 */ /* 0x000fe200000006ff */
[----:B---3--:R-:W-:-:S06]  /*1490*/  ULEA UR4, UR5, UR4, 0x18 ;  /* 0x0000000405047291 */ /* 0x008fcc000f8ec03f */
[----:B------:R-:W-:-:S05]  /*14a0*/  IMAD.U32 R6, RZ, RZ, UR4 ;  /* 0x00000004ff067e24 */ /* 0x000fca000f8e00ff */
[----:B------:R-:W-:-:S04]  /*14b0*/  LEA R3, R3, R6, 0x3 ;  /* 0x0000000603037211 */ /* 0x000fc800078e18ff */
[----:B------:R3:W4:Y:S01]  /*14c0*/  SYNCS.PHASECHK.TRANS64.TRYWAIT P1, [R3+URZ], R0 ;  /* 0x00000000030075a7 */ /* 0x000722000802017f */
[----:B------:R-:W-:Y:S05]  /*14d0*/  @!P0 BRA `(.L_x_19) ;  /* 0x0000000000048947 */ /* 0x000fea0003800000 */
[----:B------:R-:W-:Y:S01]  /*14e0*/  BPT.TRAP 0x1 ;  /* 0x000000040000795c */ /* 0x000fe20000300000 */
.L_x_19:
[----:B----4-:R-:W-:Y:S05]  /*14f0*/  @P1 BRA `(.L_x_20) ;  /* 0x0000000000081947 */ /* 0x010fea0003800000 */
[----:B------:R-:W4:Y:S02]  /*1500*/  SYNCS.PHASECHK.TRANS64.TRYWAIT P1, [R3+URZ], R0 ;  /* 0x00000000030075a7 */ /* 0x000f24000802017f */
[----:B----4-:R-:W-:Y:S05]  /*1510*/  @!P1 BRA `(.L_x_21) ;  /* 0x000000b400e09947 */ /* 0x010fea0003800000 */
.L_x_20:
[----:B------:R-:W-:-:S04]  /*1520*/  UISETP.LT.AND UP0, UPT, UR40, 0x1, UPT ;  /* 0x000000012800788c */ /* 0x000fc8000bf01270 */
[----:B------:R-:W-:-:S06]  /*1530*/  USEL UR4, UR40, 0x1, UP0 ;  /* 0x0000000128047887 */ /* 0x000fcc0008000000 */
[----:B---34-:R-:W-:Y:S01]  /*1540*/  IMAD.U32 R0, RZ, RZ, UR4 ;  /* 0x00000004ff007e24 */ /* 0x018fe2000f8e00ff */
[----:B------:R-:W-:Y:S05]  /*1550*/  WARPSYNC.ALL ;  /* 0x0000000000007948 */ /* 0x000fea0003800000 */
[----:B------:R-:W-:-:S04]  /*1560*/  IADD3 R0, -R0, UR40, RZ ;  /* 0x0000002800007c10 */ /* 0x000fc8000fffe1ff */
[----:B------:R-:W-:Y:S02]  /*1570*/  ISETP.GE.AND P1, PT, R0, 0x1, PT ;  /* 0x000000010000780c */ /* 0x000fe40003f26270 */
[----:B------:R-:W-:Y:S01]  /*1580*/  R2UR UR4, R6 ;  /* 0x00000000060472ca */ /* 0x000fe200000e0000 */
[----:B------:R-:W-:Y:S01]  /*1590*/  WARPGROUP.ARRIVE ;  /* 0x00000000000079c5 */ /* 0x000fe20000000000 */
[----:B------:R-:W-:Y:S01]  /*15a0*/  UMOV UR9, 0x40000040 ;  /* 0x4000004000097882 */ /* 0x000fe20000000000 */
[----:B------:R-:W-:Y:S01]  /*15b0*/  UMOV UR11, 0x40000040 ;  /* 0x40000040000b7882 */ /* 0x000fe20000000000 */
[----:B------:R-:W-:Y:S01]  /*15c0*/  UMOV UR13, 0x40000040 ;  /* 0x40000040000d7882 */ /* 0x000fe20000000000 */
[----:B------:R-:W-:-:S08]  /*15d0*/  UMOV UR15, UR11 ;  /* 0x0000000b000f7c82 */ /* 0x000fd00008000000 */
[----:B------:R-:W-:-:S04]  /*15e0*/  UIADD3 UR4, UR4, 0x40100, URZ ;  /* 0x0004010004047890 */ /* 0x000fc8000fffe03f */
[----:B------:R-:W-:-:S04]  /*15f0*/  USHF.R.U32.HI UR4, URZ, 0x4, UR4 ;  /* 0x000000043f047899 */ /* 0x000fc80008011604 */
[----:B------:R-:W-:Y:S02]  /*1600*/  ULOP3.LUT UR5, UR4, 0x3fff, URZ, 0xc0, !UPT ;  /* 0x00003fff04057892 */ /* 0x000fe4000f8ec03f */
[----:B------:R-:W-:Y:S02]  /*1610*/  ULOP3.LUT UR4, UR41, 0x10000, URZ, 0xfc, !UPT ;  /* 0x0001000029047892 */ /* 0x000fe4000f8efc3f */
[----:B------:R-:W-:Y:S02]  /*1620*/  ULOP3.LUT UR5, UR5, 0x10000, URZ, 0xfc, !UPT ;  /* 0x0001000005057892 */ /* 0x000fe4000f8efc3f */
[----:B------:R-:W-:Y:S02]  /*1630*/  ULEA UR8, UR39, UR4, 0xc ;  /* 0x0000000427087291 */ /* 0x000fe4000f8e603f */
[----:B------:R-:W-:Y:S02]  /*1640*/  ULEA UR6, UR39, UR5, 0xb ;  /* 0x0000000527067291 */ /* 0x000fe4000f8e583f */
[----:B------:R-:W-:-:S05]  /*1650*/  UIADD3 UR12, UR8, 0x400, URZ ;  /* 0x00000400080c7890 */ /* 0x000fca000fffe03f */
[----:B------:R-:W-:Y:S02]  /*1660*/  UMOV UR10, UR6 ;  /* 0x00000006000a7c82 */ /* 0x000fe40008000000 */
[----:B------:R-:W-:Y:S01]  /*1670*/  HGMMA.64x128x16.F32.BF16 R88, gdesc[UR8], RZ, !UPT, gsb0 ;  /* 0x01e00000085879f0 */ /* 0x000fe2000c0018ff */
[----:B------:R-:W-:Y:S02]  /*1680*/  UMOV UR14, UR10 ;  /* 0x0000000a000e7c82 */ /* 0x000fe40008000000 */
[----:B------:R-:W-:Y:S02]  /*1690*/  WARPGROUP.DEPBAR.LE gsb0, 0x0 ;  /* 0x00008000000079c5 */ /* 0x000fe40000010000 */
[----:B------:R-:W-:-:S07]  /*16a0*/  WARPGROUP.ARRIVE ;  /* 0x00000000000079c5 */ /* 0x000fce0000000000 */
[----:B------:R-:W-:Y:S01]  /*16b0*/  HGMMA.64x128x16.F32.BF16 R24, gdesc[UR12], RZ, !UPT, gsb0 ;  /* 0x01e000000c1879f0 */ /* 0x000fe2000c0018ff */
[----:B------:R-:W-:Y:S02]  /*16c0*/  UIADD3 UR12, UR8, 0x2, URZ ;  /* 0x00000002080c7890 */ /* 0x000fe4000fffe03f */
[----:B------:R-:W-:Y:S01]  /*16d0*/  UIADD3 UR14, UR6, 0x2, URZ ;  /* 0x00000002060e7890 */ /* 0x000fe2000fffe03f */
[----:B------:R-:W-:Y:S01]  /*16e0*/  UMOV UR13, 0x40000040 ;  /* 0x40000040000d7882 */ /* 0x000fe20000000000 */
[----:B------:R-:W-:Y:S01]  /*16f0*/  UMOV UR15, 0x40000040 ;  /* 0x40000040000f7882 */ /* 0x000fe20000000000 */
[----:B------:R-:W-:Y:S02]  /*1700*/  WARPGROUP.DEPBAR.LE gsb0, 0x0 ;  /* 0x00008000000079c5 */ /* 0x000fe40000010000 */
[----:B------:R-:W-:-:S06]  /*1710*/  WARPGROUP.ARRIVE ;  /* 0x00000000000079c5 */ /* 0x000fcc0000000000 */
[----:B------:R-:W-:Y:S01]  /*1720*/  HGMMA.64x128x16.F32.BF16 R88, gdesc[UR12], R88, gsb0 ;  /* 0x01e000000c5879f0 */ /* 0x000fe20008001858 */
[----:B------:R-:W-:Y:S01]  /*1730*/  UIADD3 UR12, UR8, 0x402, URZ ;  /* 0x00000402080c7890 */ /* 0x000fe2000fffe03f */
[----:B------:R-:W-:Y:S01]  /*1740*/  UMOV UR13, 0x40000040 ;  /* 0x40000040000d7882 */ /* 0x000fe20000000000 */
[----:B------:R-:W-:Y:S02]  /*1750*/  WARPGROUP.DEPBAR.LE gsb0, 0x0 ;  /* 0x00008000000079c5 */ /* 0x000fe40000010000 */
[----:B------:R-:W-:-:S07]  /*1760*/  WARPGROUP.ARRIVE ;  /* 0x00000000000079c5 */ /* 0x000fce0000000000 */
[----:B------:R-:W-:Y:S01]  /*1770*/  HGMMA.64x128x16.F32.BF16 R24, gdesc[UR12], R24, gsb0 ;  /* 0x01e000000c1879f0 */ /* 0x000fe20008001818 */
        /* <DEDUP_REMOVED lines=71> */
[----:B------:R-:W-:Y:S03]  /*1bf0*/  HGMMA.64x128x16.F32.BF16 R24, gdesc[UR12], R24, gsb0 ;  /* 0x01e000000c1879f0 */ /* 0x000fe60008001818 */
[----:B------:R-:W-:Y:S02]  /*1c00*/  WARPGROUP.DEPBAR.LE gsb0, 0x0 ;  /* 0x00008000000079c5 */ /* 0x000fe40000010000 */
[----:B------:R-:W-:Y:S05]  /*1c10*/  @!P1 BRA `(.L_x_22) ;  /* 0x0000000800349947 */ /* 0x000fea0003800000 */
[----:B------:R-:W-:Y:S02]  /*1c20*/  UIADD3 UR6, UR39, 0x1, URZ ;  /* 0x0000000127067890 */ /* 0x000fe4000fffe03f */
[----:B------:R-:W-:Y:S02]  /*1c30*/  IMAD.U32 R3, RZ, RZ, UR39 ;  /* 0x00000027ff037e24 */ /* 0x000fe4000f8e00ff */
[----:B------:R-:W-:-:S04]  /*1c40*/  UISETP.NE.AND UP0, UPT, UR6, 0x4, UPT ;  /* 0x000000040600788c */ /* 0x000fc8000bf05270 */
[----:B------:R-:W-:Y:S02]  /*1c50*/  USEL UR7, URZ, 0x1, UP0 ;  /* 0x000000013f077887 */ /* 0x000fe40008000000 */
[----:B------:R-:W-:Y:S02]  /*1c60*/  USEL UR6, UR6, URZ, UP0 ;  /* 0x0000003f06067287 */ /* 0x000fe40008000000 */
[----:B------:R-:W-:-:S06]  /*1c70*/  ULOP3.LUT UR7, UR38, UR7, URZ, 0x3c, !UPT ;  /* 0x0000000726077292 */ /* 0x000fcc000f8e3c3f */
[----:B------:R-:W-:-:S07]  /*1c80*/  IMAD.U32 R7, RZ, RZ, UR7 ;  /* 0x00000007ff077e24 */ /* 0x000fce000f8e00ff */
.L_x_29:
[----:B------:R-:W-:Y:S05]  /*1c90*/  @!P0 BRA `(.L_x_23) ;  /* 0x0000000000048947 */ /* 0x000fea0003800000 */
[----:B------:R-:W-:Y:S01]  /*1ca0*/  BPT.TRAP 0x1 ;  /* 0x000000040000795c */ /* 0x000fe20000300000 */
.L_x_23:
[----:B------:R-:W3:Y:S01]  /*1cb0*/  S2UR UR8, SR_CgaCtaId ;  /* 0x00000000000879c3 */ /* 0x000ee20000008800 */
[----:B------:R-:W-:Y:S01]  /*1cc0*/  UMOV UR7, 0x400 ;  /* 0x0000040000077882 */ /* 0x000fe20000000000 */
[----:B01----:R-:W-:Y:S01]  /*1cd0*/  IMAD.U32 R5, RZ, RZ, UR6 ;  /* 0x00000006ff057e24 */ /* 0x003fe2000f8e00ff */
[----:B------:R-:W-:Y:S01]  /*1ce0*/  SHF.L.U32 R4, R7, 0x1f, RZ ;  /* 0x0000001f07047819 */ /* 0x000fe200000006ff */
[----:B---3--:R-:W-:-:S06]  /*1cf0*/  ULEA UR7, UR8, UR7, 0x18 ;  /* 0x0000000708077291 */ /* 0x008fcc000f8ec03f */
[----:B------:R-:W-:-:S04]  /*1d00*/  IMAD.U32 R6, RZ, RZ, UR7 ;  /* 0x00000007ff067e24 */ /* 0x000fc8000f8e00ff */
[----:B------:R-:W-:-:S04]  /*1d10*/  IMAD R5, R5, 0x8, R6 ;  /* 0x0000000805057824 */ /* 0x000fc800078e0206 */
[----:B------:R0:W1:Y:S01]  /*1d20*/  SYNCS.PHASECHK.TRANS64.TRYWAIT P1, [R5+URZ], R4 ;  /* 0x00000004050075a7 */ /* 0x000062000802017f */
[----:B------:R-:W-:Y:S05]  /*1d30*/  @!P0 BRA `(.L_x_24) ;  /* 0x0000000000048947 */ /* 0x000fea0003800000 */
[----:B------:R-:W-:Y:S01]  /*1d40*/  BPT.TRAP 0x1 ;  /* 0x000000040000795c */ /* 0x000fe20000300000 */
.L_x_24:
[----:B-1----:R-:W-:Y:S05]  /*1d50*/  @P1 BRA `(.L_x_25) ;  /* 0x0000000000081947 */ /* 0x002fea0003800000 */
[----:B------:R-:W1:Y:S02]  /*1d60*/  SYNCS.PHASECHK.TRANS64.TRYWAIT P1, [R5+URZ], R4 ;  /* 0x00000004050075a7 */ /* 0x000e64000802017f */
[----:B-1----:R-:W-:Y:S05]  /*1d70*/  @!P1 BRA `(.L_x_26) ;  /* 0x000000ac00dc9947 */ /* 0x002fea0003800000 */
.L_x_25:
[----:B------:R-:W-:Y:S01]  /*1d80*/  ULEA UR10, UR6, UR4, 0xc ;  /* 0x00000004060a7291 */ /* 0x000fe2000f8e603f */
[----:B------:R-:W-:Y:S01]  /*1d90*/  WARPGROUP.ARRIVE ;  /* 0x00000000000079c5 */ /* 0x000fe20000000000 */
[----:B------:R-:W-:Y:S01]  /*1da0*/  ULEA UR8, UR6, UR5, 0xb ;  /* 0x0000000506087291 */ /* 0x000fe2000f8e583f */
[----:B------:R-:W-:Y:S01]  /*1db0*/  UMOV UR13, 0x40000040 ;  /* 0x40000040000d7882 */ /* 0x000fe20000000000 */
[----:B------:R-:W-:-:S03]  /*1dc0*/  UMOV UR15, 0x40000040 ;  /* 0x40000040000f7882 */ /* 0x000fc60000000000 */
[----:B------:R-:W-:Y:S02]  /*1dd0*/  UMOV UR12, UR10 ;  /* 0x0000000a000c7c82 */ /* 0x000fe40008000000 */
[----:B------:R-:W-:Y:S02]  /*1de0*/  UMOV UR14, UR8 ;  /* 0x00000008000e7c82 */ /* 0x000fe40008000000 */
        /* <DEDUP_REMOVED lines=92> */
[----:B------:R-:W-:Y:S01]  /*23b0*/  BPT.TRAP 0x1 ;  /* 0x000000040000795c */ /* 0x000fe20000300000 */
.L_x_27:
[----:B------:R-:W-:-:S13]  /*23c0*/  ISETP.NE.AND P1, PT, R22, RZ, PT ;  /* 0x000000ff1600720c */ /* 0x000fda0003f25270 */
[----:B01----:R-:W-:-:S04]  /*23d0*/  @P1 IMAD R4, R3, 0x8, R6 ;  /* 0x0000000803041824 */ /* 0x003fc800078e0206 */
[----:B------:R-:W-:-:S05]  /*23e0*/  @P1 VIADD R5, R4, 0x20 ;  /* 0x0000002004051836 */ /* 0x000fca0000000000 */
[----:B------:R-:W-:-:S04]  /*23f0*/  @P1 PRMT R5, R152, 0x654, R5 ;  /* 0x0000065498051816 */ /* 0x000fc80000000005 */
[----:B------:R0:W-:Y:S01]  /*2400*/  @P1 SYNCS.ARRIVE.TRANS64.RED.A1T0 RZ, [R5+URZ], RZ ;  /* 0x000000ff05ff19a7 */ /* 0x0001e2000810043f */
[----:B------:R-:W-:-:S13]  /*2410*/  ISETP.GT.U32.AND P1, PT, R19, 0x1, PT ;  /* 0x000000011300780c */ /* 0x000fda0003f24070 */
[----:B0-----:R-:W-:Y:S05]  /*2420*/  @P1 BRA `(.L_x_28) ;  /* 0x0000000000041947 */ /* 0x001fea0003800000 */
[----:B------:R-:W-:Y:S01]  /*2430*/  BPT.TRAP 0x1 ;  /* 0x000000040000795c */ /* 0x000fe20000300000 */
.L_x_28:
[----:B------:R-:W-:Y:S01]  /*2440*/  UIADD3 UR6, UR6, 0x1, URZ ;  /* 0x0000000106067890 */ /* 0x000fe2000fffe03f */
[C---:B------:R-:W-:Y:S01]  /*2450*/  ISETP.GT.AND P2, PT, R0.reuse, 0x1, PT ;  /* 0x000000010000780c */ /* 0x040fe20003f44270 */
[----:B------:R-:W-:Y:S02]  /*2460*/  VIADD R3, R3, 0x1 ;  /* 0x0000000103037836 */ /* 0x000fe40000000000 */
[----:B------:R-:W-:Y:S01]  /*2470*/  UISETP.NE.AND UP0, UPT, UR6, 0x4, UPT ;  /* 0x000000040600788c */ /* 0x000fe2000bf05270 */
[----:B------:R-:W-:Y:S02]  /*2480*/  VIADD R0, R0, 0xffffffff ;  /* 0xffffffff00007836 */ /* 0x000fe40000000000 */
[C---:B------:R-:W-:Y:S01]  /*2490*/  ISETP.NE.AND P1, PT, R3.reuse, 0x4, PT ;  /* 0x000000040300780c */ /* 0x040fe20003f25270 */
[----:B------:R-:W-:Y:S02]  /*24a0*/  USEL UR7, URZ, 0x1, UP0 ;  /* 0x000000013f077887 */ /* 0x000fe40008000000 */
[----:B------:R-:W-:Y:S01]  /*24b0*/  USEL UR6, UR6, URZ, UP0 ;  /* 0x0000003f06067287 */ /* 0x000fe20008000000 */
[----:B------:R-:W-:-:S03]  /*24c0*/  SEL R3, R3, RZ, P1 ;  /* 0x000000ff03037207 */ /* 0x000fc60000800000 */
[----:B------:R-:W-:Y:S01]  /*24d0*/  LOP3.LUT R7, R7, UR7, RZ, 0x3c, !PT ;  /* 0x0000000707077c12 */ /* 0x000fe2000f8e3cff */
[----:B------:R-:W-:Y:S07]  /*24e0*/  @P2 BRA `(.L_x_29) ;  /* 0xfffffff400e82947 */ /* 0x000fee000383ffff */
.L_x_22:
[----:B------:R-:W3:Y:S02]  /*24f0*/  LDC R0, c[0x0][0x28c] ;  /* 0x0000a300ff007b82 */ /* 0x000ee40000000800 */
[----:B---3--:R-:W-:-:S13]  /*2500*/  ISETP.GE.AND P1, PT, R0, 0x1, PT ;  /* 0x000000010000780c */ /* 0x008fda0003f26270 */
[----:B------:R-:W-:Y:S05]  /*2510*/  @!P1 BRA `(.L_x_30) ;  /* 0x0000000000409947 */ /* 0x000fea0003800000 */
[----:B------:R-:W-:Y:S05]  /*2520*/  @!P0 BRA `(.L_x_31) ;  /* 0x0000000000048947 */ /* 0x000fea0003800000 */
[----:B------:R-:W-:Y:S01]  /*2530*/  BPT.TRAP 0x1 ;  /* 0x000000040000795c */ /* 0x000fe20000300000 */
.L_x_31:
[----:B------:R-:W-:Y:S01]  /*2540*/  ISETP.NE.AND P0, PT, R22, RZ, PT ;  /* 0x000000ff1600720c */ /* 0x000fe20003f05270 */
[----:B------:R-:W-:-:S12]  /*2550*/  UISETP.LT.AND UP1, UPT, UR40, 0x1, UPT ;  /* 0x000000012800788c */ /* 0x000fd8000bf21270 */
[----:B------:R-:W-:-:S05]  /*2560*/  VOTEU.ANY UP0, P0 ;  /* 0x00000000003f7886 */ /* 0x000fca0000000100 */
[----:B------:R-:W-:-:S04]  /*2570*/  @UP0 USEL UR4, UR40, 0x1, UP1 ;  /* 0x0000000128040887 */ /* 0x000fc80008800000 */
[----:B------:R-:W-:-:S06]  /*2580*/  @UP0 UIADD3 UR4, UR39, UR40, -UR4 ;  /* 0x0000002827040290 */ /* 0x000fcc000fffe804 */
[----:B------:R-:W-:-:S04]  /*2590*/  IMAD.U32 R0, RZ, RZ, UR4 ;  /* 0x00000004ff007e24 */ /* 0x000fc8000f8e00ff */
[----:B------:R-:W-:-:S05]  /*25a0*/  @P0 IMAD.SHL.U32 R0, R0, 0x8, RZ ;  /* 0x0000000800000824 */ /* 0x000fca00078e00ff */
[----:B------:R-:W-:-:S04]  /*25b0*/  @P0 LOP3.LUT R0, R0, 0x18, RZ, 0xc0, !PT ;  /* 0x0000001800000812 */ /* 0x000fc800078ec0ff */
[----:B------:R-:W-:-:S04]  /*25c0*/  @P0 IADD3 R3, R6, 0x20, R0 ;  /* 0x0000002006030810 */ /* 0x000fc80007ffe000 */
[----:B------:R-:W-:-:S04]  /*25d0*/  @P0 PRMT R3, R152, 0x654, R3 ;  /* 0x0000065498030816 */ /* 0x000fc80000000003 */
[----:B------:R3:W-:Y:S01]  /*25e0*/  @P0 SYNCS.ARRIVE.TRANS64.RED.A1T0 RZ, [R3+URZ], RZ ;  /* 0x000000ff03ff09a7 */ /* 0x0007e2000810043f */
[----:B------:R-:W-:-:S13]  /*25f0*/  ISETP.GT.U32.AND P0, PT, R19, 0x1, PT ;  /* 0x000000011300780c */ /* 0x000fda0003f04070 */
[----:B---3--:R-:W-:Y:S05]  /*2600*/  @P0 BRA `(.L_x_30) ;  /* 0x0000000000040947 */ /* 0x008fea0003800000 */
[----:B------:R-:W-:Y:S01]  /*2610*/  BPT.TRAP 0x1 ;  /* 0x000000040000795c */ /* 0x000fe20000300000 */
.L_x_30:
[----:B------:R-:W3:Y:S01]  /*2620*/  LDC R6, c[0x0][0x288] ;  /* 0x0000a200ff067b82 */ /* 0x000ee20000000800 */
[--C-:B------:R-:W-:Y:S01]  /*2630*/  SHF.R.U32.HI R0, RZ, 0x2, R18.reuse ;  /* 0x00000002ff007819 */ /* 0x100fe20000011612 */
[----:B------:R-:W-:Y:S01]  /*2640*/  UIADD3 UR39, UR40, UR39, URZ ;  /* 0x0000002728277290 */ /* 0x000fe2000fffe03f */
[----:B01----:R-:W-:Y:S01]  /*2650*/  SHF.R.U32.HI R5, RZ, 0x7, R18 ;  /* 0x00000007ff057819 */ /* 0x003fe20000011612 */
[----:B------:R-:W-:Y:S01]  /*2660*/  IMAD.SHL.U32 R13, R154, 0x80, RZ ;  /* 0x000000809a0d7824 */ /* 0x000fe200078e00ff */
[----:B------:R-:W-:Y:S01]  /*2670*/  LOP3.LUT R4, R18, 0x60, RZ, 0xc0, !PT ;  /* 0x0000006012047812 */ /* 0x000fe200078ec0ff */
[----:B------:R-:W-:Y:S01]  /*2680*/  USHF.R.U32.HI UR4, URZ, 0x2, UR39 ;  /* 0x000000023f047899 */ /* 0x000fe20008011627 */
[----:B------:R-:W-:Y:S01]  /*2690*/  LOP3.LUT R3, R0, 0x7, RZ, 0xc0, !PT ;  /* 0x0000000700037812 */ /* 0x000fe200078ec0ff */
[----:B------:R-:W-:Y:S01]  /*26a0*/  ULDC UR8, c[0x0][0x284] ;  /* 0x0000a10000087ab9 */ /* 0x000fe20000000800 */
[----:B------:R-:W-:Y:S01]  /*26b0*/  LOP3.LUT R0, R5, 0x1, RZ, 0xc0, !PT ;  /* 0x0000000105007812 */ /* 0x000fe200078ec0ff */
[----:B------:R-:W-:Y:S01]  /*26c0*/  ULOP3.LUT UR4, UR4, 0x1, URZ, 0xc0, !UPT ;  /* 0x0000000104047892 */ /* 0x000fe2000f8ec03f */
[----:B------:R-:W-:Y:S01]  /*26d0*/  SHF.R.U32.HI R10, RZ, 0x1, R4 ;  /* 0x00000001ff0a7819 */ /* 0x000fe20000011604 */
[----:B------:R-:W-:Y:S01]  /*26e0*/  UISETP.GT.U32.AND UP1, UPT, UR39, 0x3, UPT ;  /* 0x000000032700788c */ /* 0x000fe2000bf24070 */
[----:B------:R-:W-:Y:S01]  /*26f0*/  SHF.L.U32 R4, R0, 0x6, RZ ;  /* 0x0000000600047819 */ /* 0x000fe200000006ff */
[----:B------:R-:W-:Y:S01]  /*2700*/  UISETP.NE.U32.AND UP0, UPT, UR4, 0x1, UPT ;  /* 0x000000010400788c */ /* 0x000fe2000bf05070 */
[--C-:B------:R-:W-:Y:S01]  /*2710*/  IADD3 R5, RZ, -R10, -R3.reuse ;  /* 0x8000000aff057210 */ /* 0x100fe20007ffe803 */
[----:B------:R-:W-:Y:S01]  /*2720*/  ULDC.64 UR6, c[0x0][0x5d0] ;  /* 0x0001740000067ab9 */ /* 0x000fe20000000a00 */
[----:B--2---:R-:W-:Y:S01]  /*2730*/  LOP3.LUT R157, R4, 0x40, R3, 0xe2, !PT ;  /* 0x00000040049d7812 */ /* 0x004fe200078ee203 */
[----:B------:R-:W-:Y:S01]  /*2740*/  UISETP.LT.U32.AND UP1, UPT, UR40, 0x4, UP1 ;  /* 0x000000042800788c */ /* 0x000fe20008f21070 */
[----:B------:R-:W-:Y:S01]  /*2750*/  LOP3.LUT R3, R18, 0x3, RZ, 0xc0, !PT ;  /* 0x0000000312037812 */ /* 0x000fe200078ec0ff */
[----:B------:R-:W-:Y:S01]  /*2760*/  UISETP.GT.U32.AND UP0, UPT, UR40, 0x3, !UP0 ;  /* 0x000000032800788c */ /* 0x000fe2000c704070 */
[----:B------:R-:W-:Y:S01]  /*2770*/  SHF.R.S32.HI R21, RZ, 0x1f, R23 ;  /* 0x0000001fff157819 */ /* 0x000fe20000011417 */
[----:B------:R-:W-:Y:S01]  /*2780*/  IMAD R0, R0, -0x40, R5 ;  /* 0xffffffc000007824 */ /* 0x000fe200078e0205 */
[----:B------:R-:W-:Y:S01]  /*2790*/  USEL UR5, URZ, 0x1, !UP1 ;  /* 0x000000013f057887 */ /* 0x000fe2000c800000 */
[----:B---3--:R-:W-:Y:S01]  /*27a0*/  IMAD R12, R3, -0x2, R6 ;  /* 0xfffffffe030c7824 */ /* 0x008fe200078e0206 */
[----:B------:R-:W-:Y:S01]  /*27b0*/  ISETP.GE.AND P0, PT, R13, R6, PT ;  /* 0x000000060d00720c */ /* 0x000fe20003f06270 */
[----:B------:R-:W-:Y:S01]  /*27c0*/  IMAD.SHL.U32 R3, R153, 0x100, RZ ;  /* 0x0000010099037824 */ /* 0x000fe200078e00ff */
[----:B------:R-:W-:Y:S01]  /*27d0*/  USEL UR4, URZ, 0x1, !UP0 ;  /* 0x000000013f047887 */ /* 0x000fe2000c000000 */
[----:B------:R-:W-:Y:S01]  /*27e0*/  IMAD.SHL.U32 R6, R18, 0x2, RZ ;  /* 0x0000000212067824 */ /* 0x000fe200078e00ff */
[----:B------:R-:W-:Y:S01]  /*27f0*/  ULOP3.LUT UR39, UR39, 0x3, URZ, 0xc0, !UPT ;  /* 0x0000000327277892 */ /* 0x000fe2000f8ec03f */
[----:B------:R-:W-:Y:S01]  /*2800*/  IMAD R4, R21, UR6, RZ ;  /* 0x0000000615047c24 */ /* 0x000fe2000f8e02ff */
[----:B------:R-:W-:Y:S01]  /*2810*/  ISETP.GE.OR P0, PT, R3, UR8, P0 ;  /* 0x0000000803007c0c */ /* 0x000fe20008706670 */
[----:B------:R-:W-:Y:S01]  /*2820*/  IMAD.WIDE R8, R153, 0x100, RZ ;  /* 0x0000010099087825 */ /* 0x000fe200078e02ff */
[----:B------:R-:W-:Y:S01]  /*2830*/  LOP3.LUT R6, R13, 0x6, R6, 0xf8, !PT ;  /* 0x000000060d067812 */ /* 0x000fe200078ef806 */
[----:B------:R-:W-:Y:S01]  /*2840*/  ULOP3.LUT UR38, UR4, UR38, UR5, 0x96, !UPT ;  /* 0x0000002604267292 */ /* 0x000fe2000f8e9605 */
[----:B------:R-:W-:Y:S01]  /*2850*/  IADD3 R3, -R3, UR8, R0 ;  /* 0x0000000803037c10 */ /* 0x000fe2000fffe100 */
[----:B------:R-:W-:Y:S01]  /*2860*/  IMAD R11, R23, UR7, R4 ;  /* 0x00000007170b7c24 */ /* 0x000fe2000f8e0204 */
[----:B------:R-:W-:Y:S01]  /*2870*/  SHF.R.S32.HI R7, RZ, 0x1f, R6 ;  /* 0x0000001fff077819 */ /* 0x000fe20000011406 */
[----:B------:R-:W-:Y:S01]  /*2880*/  IMAD.IADD R0, R12, 0x1, -R13 ;  /* 0x000000010c007824 */ /* 0x000fe200078e0a0d */
[----:B------:R-:W-:Y:S01]  /*2890*/  LOP3.LUT R157, R8, R157, R10, 0xfe, !PT ;  /* 0x0000009d089d7212 */ /* 0x000fe200078efe0a */
[----:B------:R-:W-:-:S02]  /*28a0*/  IMAD.MOV.U32 R153, RZ, RZ, -0x1 ;  /* 0xffffffffff997424 */ /* 0x000fc400078e00ff */
[----:B------:R-:W-:-:S04]  /*28b0*/  IMAD.WIDE.U32 R4, R23, UR6, R6 ;  /* 0x0000000617047c25 */ /* 0x000fc8000f8e0006 */
[----:B------:R-:W-:Y:S02]  /*28c0*/  IMAD.IADD R11, R5, 0x1, R11 ;  /* 0x00000001050b7824 */ /* 0x000fe400078e020b */
[----:B------:R-:W-:Y:S01]  /*28d0*/  IMAD.MOV.U32 R10, RZ, RZ, R4 ;  /* 0x000000ffff0a7224 */ /* 0x000fe200078e0004 */
[----:B------:R-:W-:Y:S06]  /*28e0*/  @P0 BRA `(.L_x_32) ;  /* 0x0000008400680947 */ /* 0x000fec0003800000 */
[----:B------:R-:W0:Y:S01]  /*28f0*/  LDC.64 R4, c[0x0][0x5c8] ;  /* 0x00017200ff047b82 */ /* 0x000e220000000a00 */
[----:B-----5:R-:W-:Y:S01]  /*2900*/  FSETP.NEU.AND P0, PT, R156, RZ, PT ;  /* 0x000000ff9c00720b */ /* 0x020fe20003f0d000 */
[----:B------:R-:W-:Y:S01]  /*2910*/  BSSY B0, `(.L_x_32) ;  /* 0x0000857000007945 */ /* 0x000fe20003800000 */
[----:B------:R-:W-:-:S04]  /*2920*/  ISETP.GT.AND P3, PT, R3, RZ, PT ;  /* 0x000000ff0300720c */ /* 0x000fc80003f64270 */
[----:B------:R-:W-:Y:S01]  /*2930*/  ISETP.GT.AND P1, PT, R0, RZ, P3 ;  /* 0x000000ff0000720c */ /* 0x000fe20001f24270 */
[-C--:B0-----:R-:W-:Y:S02]  /*2940*/  IMAD R12, R9, R4.reuse, RZ ;  /* 0x00000004090c7224 */ /* 0x081fe400078e02ff */
[----:B------:R-:W-:-:S04]  /*2950*/  IMAD.WIDE.U32 R168, R157, R4, R10 ;  /* 0x000000049da87225 */ /* 0x000fc800078e000a */
[----:B------:R-:W-:-:S04]  /*2960*/  IMAD R11, R157, R5, R12 ;  /* 0x000000059d0b7224 */ /* 0x000fc800078e020c */
[----:B------:R-:W-:Y:S01]  /*2970*/  IMAD.IADD R167, R169, 0x1, R11 ;  /* 0x00000001a9a77824 */ /* 0x000fe200078e020b */
[----:B------:R-:W-:Y:S06]  /*2980*/  @!P0 BRA `(.L_x_33) ;  /* 0x0000006000088947 */ /* 0x000fec0003800000 */
[----:B------:R-:W0:Y:S01]  /*2990*/  LDC.64 R12, c[0x0][0x5b8] ;  /* 0x00016e00ff0c7b82 */ /* 0x000e220000000a00 */
[----:B------:R-:W-:-:S07]  /*29a0*/  ULDC.64 UR4, c[0x0][0x5c0] ;  /* 0x0001700000047ab9 */ /* 0x000fce0000000a00 */
[----:B------:R-:W1:Y:S08]  /*29b0*/  LDC.64 R14, c[0x0][0x5b0] ;  /* 0x00016c00ff0e7b82 */ /* 0x000e700000000a00 */
[----:B------:R-:W2:Y:S01]  /*29c0*/  LDC.64 R10, c[0x0][0x5a8] ;  /* 0x00016a00ff0a7b82 */ /* 0x000ea20000000a00 */
[----:B0-----:R-:W-:-:S04]  /*29d0*/  IMAD R20, R21, R12, RZ ;  /* 0x0000000c15147224 */ /* 0x001fc800078e02ff */
[C---:B------:R-:W-:Y:S02]  /*29e0*/  IMAD R13, R23.reuse, R13, R20 ;  /* 0x0000000d170d7224 */ /* 0x040fe400078e0214 */
[----:B------:R-:W-:-:S04]  /*29f0*/  IMAD.WIDE.U32 R20, R23, R12, R6 ;  /* 0x0000000c17147225 */ /* 0x000fc800078e0006 */
[-C--:B-1----:R-:W-:Y:S02]  /*2a00*/  IMAD R154, R9, R14.reuse, RZ ;  /* 0x0000000e099a7224 */ /* 0x082fe400078e02ff */
[----:B------:R-:W-:Y:S02]  /*2a10*/  IMAD.IADD R159, R21, 0x1, R13 ;  /* 0x00000001159f7824 */ /* 0x000fe400078e020d */
[----:B------:R-:W-:Y:S02]  /*2a20*/  IMAD.MOV.U32 R158, RZ, RZ, R20 ;  /* 0x000000ffff9e7224 */ /* 0x000fe400078e0014 */
[C---:B------:R-:W-:Y:S02]  /*2a30*/  IMAD R169, R157.reuse, R15, R154 ;  /* 0x0000000f9da97224 */ /* 0x040fe400078e029a */
[----:B------:R-:W-:-:S04]  /*2a40*/  IMAD.WIDE.U32 R160, R157, R14, R158 ;  /* 0x0000000e9da07225 */ /* 0x000fc800078e009e */
[----:B------:R-:W-:Y:S01]  /*2a50*/  IMAD.IADD R154, R161, 0x1, R169 ;  /* 0x00000001a19a7824 */ /* 0x000fe200078e02a9 */
[----:B--2---:R-:W-:-:S04]  /*2a60*/  LEA R162, P0, R160, R10, 0x1 ;  /* 0x0000000aa0a27211 */ /* 0x004fc800078008ff */
[----:B------:R-:W-:-:S05]  /*2a70*/  LEA.HI.X R163, R160, R11, R154, 0x1, P0 ;  /* 0x0000000ba0a37211 */ /* 0x000fca00000f0c9a */
[----:B------:R-:W2:Y:S01]  /*2a80*/  @P1 LDG.E.LTC128B.U16 R154, desc[UR36][R162.64] ;  /* 0x00000024a29a1981 */ /* 0x000ea2000c1e1520 */
[----:B------:R-:W-:Y:S01]  /*2a90*/  IMAD.WIDE.U32 R164, R157, R14, R6 ;  /* 0x0000000e9da47225 */ /* 0x000fe200078e0006 */
[----:B------:R-:W-:Y:S01]  /*2aa0*/  ISETP.GT.AND P2, PT, R0, 0x1, P3 ;  /* 0x000000010000780c */ /* 0x000fe20001f44270 */
[----:B------:R-:W-:Y:S01]  /*2ab0*/  BSSY B1, `(.L_x_34) ;  /* 0x0000012000017945 */ /* 0x000fe20003800000 */
[----:B------:R-:W-:Y:S02]  /*2ac0*/  LEA R160, P0, R168, UR4, 0x1 ;  /* 0x00000004a8a07c11 */ /* 0x000fe4000f8008ff */
[----:B------:R-:W-:-:S03]  /*2ad0*/  IADD3 R165, R169, R165, RZ ;  /* 0x000000a5a9a57210 */ /* 0x000fc60007ffe0ff */
[----:B------:R-:W-:-:S04]  /*2ae0*/  IMAD.WIDE.U32 R164, R23, R12, R164 ;  /* 0x0000000c17a47225 */ /* 0x000fc800078e00a4 */
[----:B--2---:R-:W-:-:S04]  /*2af0*/  IMAD.U32 R161, R154, 0x10000, RZ ;  /* 0x000100009aa17824 */ /* 0x004fc800078e00ff */
[----:B------:R-:W-:-:S04]  /*2b00*/  FMUL R161, R161, R156 ;  /* 0x0000009ca1a17220 */ /* 0x000fc80000400000 */
[----:B------:R-:W-:Y:S01]  /*2b10*/  FFMA R161, R88, R155, R161 ;  /* 0x0000009b58a17223 */ /* 0x000fe200000000a1 */
[----:B------:R-:W-:-:S04]  /*2b20*/  IMAD.IADD R88, R13, 0x1, R165 ;  /* 0x000000010d587824 */ /* 0x000fc800078e02a5 */
[----:B------:R-:W-:Y:S02]  /*2b30*/  F2FP.BF16.F32.PACK_AB R163, RZ, R161 ;  /* 0x000000a1ffa3723e */ /* 0x000fe400000010ff */
[----:B------:R-:W-:Y:S02]  /*2b40*/  LEA.HI.X R161, R168, UR5, R167, 0x1, P0 ;  /* 0x00000005a8a17c11 */ /* 0x000fe400080f0ca7 */
[----:B------:R-:W-:Y:S02]  /*2b50*/  PRMT R165, R163, 0x7610, R165 ;  /* 0x00007610a3a57816 */ /* 0x000fe400000000a5 */
[----:B------:R-:W-:-:S03]  /*2b60*/  LEA R162, P0, R164, R10, 0x1 ;  /* 0x0000000aa4a27211 */ /* 0x000fc600078008ff */
[----:B------:R0:W-:Y:S01]  /*2b70*/  @P1 STG.E.U16 desc[UR36][R160.64], R165 ;  /* 0x000000a5a0001986 */ /* 0x0001e2000c101524 */
[----:B------:R-:W-:Y:S01]  /*2b80*/  LEA.HI.X R163, R164, R11, R88, 0x1, P0 ;  /* 0x0000000ba4a37211 */ /* 0x000fe200000f0c58 */
[C---:B------:R-:W-:Y:S01]  /*2b90*/  IMAD.SHL.U32 R164, R14.reuse, 0x8, RZ ;  /* 0x000000080ea47824 */ /* 0x040fe200078e00ff */
[----:B0-----:R-:W-:Y:S01]  /*2ba0*/  SHF.L.U64.HI R165, R14, 0x3, R15 ;  /* 0x000000030ea57819 */ /* 0x001fe2000001020f */
[----:B------:R-:W-:Y:S06]  /*2bb0*/  @!P2 BRA `(.L_x_35) ;  /* 0x000000000004a947 */ /* 0x000fec0003800000 */
[----:B------:R0:W5:Y:S02]  /*2bc0*/  LDG.E.LTC128B.U16 R154, desc[UR36][R162.64+0x2] ;  /* 0x00000224a29a7981 */ /* 0x000164000c1e1520 */
.L_x_35:
[----:B------:R-:W-:Y:S05]  /*2bd0*/  BSYNC B1 ;  /* 0x0000000000017941 */ /* 0x000fea0003800000 */
.L_x_34:
[----:B-----5:R-:W-:Y:S01]  /*2be0*/  IMAD.U32 R167, R154, 0x10000, RZ ;  /* 0x000100009aa77824 */ /* 0x020fe200078e00ff */
[----:B------:R-:W-:Y:S01]  /*2bf0*/  ISETP.GT.AND P0, PT, R3, 0x8, PT ;  /* 0x000000080300780c */ /* 0x000fe20003f04270 */
[----:B------:R-:W-:-:S04]  /*2c00*/  IMAD.WIDE.U32 R172, R157, R14, R164 ;  /* 0x0000000e9dac7225 */ /* 0x000fc800078e00a4 */
[----:B------:R-:W-:Y:S01]  /*2c10*/  FMUL R88, R167, R156 ;  /* 0x0000009ca7587220 */ /* 0x000fe20000400000 */
[----:B------:R-:W-:Y:S01]  /*2c20*/  ISETP.GT.AND P1, PT, R0, RZ, P0 ;  /* 0x000000ff0000720c */ /* 0x000fe20000724270 */
[----:B------:R-:W-:Y:S01]  /*2c30*/  IMAD.IADD R171, R169, 0x1, R173 ;  /* 0x00000001a9ab7824 */ /* 0x000fe200078e02ad */
[----:B------:R-:W-:Y:S01]  /*2c40*/  IADD3 R167, P4, R20, R172, RZ ;  /* 0x000000ac14a77210 */ /* 0x000fe20007f9e0ff */
[----:B------:R-:W-:-:S04]  /*2c50*/  FFMA R89, R89, R155, R88 ;  /* 0x0000009b59597223 */ /* 0x000fc80000000058 */
[----:B------:R-:W-:Y:S01]  /*2c60*/  IMAD.X R168, R171, 0x1, R159, P4 ;  /* 0x00000001aba87824 */ /* 0x000fe200020e069f */
[C---:B------:R-:W-:Y:S02]  /*2c70*/  LEA R88, P4, R167.reuse, R10, 0x1 ;  /* 0x0000000aa7587211 */ /* 0x040fe400078808ff */
[----:B------:R-:W-:Y:S02]  /*2c80*/  F2FP.BF16.F32.PACK_AB R169, RZ, R89 ;  /* 0x00000059ffa9723e */ /* 0x000fe400000010ff */
[--C-:B------:R-:W-:Y:S02]  /*2c90*/  LEA.HI.X R89, R167, R11, R168.reuse, 0x1, P4 ;  /* 0x0000000ba7597211 */ /* 0x100fe400020f0ca8 */
[----:B------:R-:W-:-:S05]  /*2ca0*/  PRMT R168, R169, 0x7610, R168 ;  /* 0x00007610a9a87816 */ /* 0x000fca00000000a8 */
[----:B------:R1:W-:Y:S04]  /*2cb0*/  @P2 STG.E.U16 desc[UR36][R160.64+0x2], R168 ;  /* 0x000002a8a0002986 */ /* 0x0003e8000c101524 */
[----:B------:R2:W3:Y:S01]  /*2cc0*/  @P1 LDG.E.LTC128B.U16 R154, desc[UR36][R88.64] ;  /* 0x00000024589a1981 */ /* 0x0004e2000c1e1520 */
[----:B------:R-:W-:Y:S01]  /*2cd0*/  IMAD.SHL.U32 R167, R4, 0x10, RZ ;  /* 0x0000001004a77824 */ /* 0x000fe200078e00ff */
[----:B------:R-:W-:Y:S01]  /*2ce0*/  IADD3 R172, P2, R6, R172, RZ ;  /* 0x000000ac06ac7210 */ /* 0x000fe20007f5e0ff */
[----:B------:R-:W-:Y:S03]  /*2cf0*/  BSSY B1, `(.L_x_36) ;  /* 0x0000011000017945 */ /* 0x000fe60003800000 */
[----:B------:R-:W-:Y:S01]  /*2d00*/  IADD3 R170, P4, R167, R160, RZ ;  /* 0x000000a0a7aa7210 */ /* 0x000fe20007f9e0ff */
[----:B------:R-:W-:Y:S01]  /*2d10*/  IMAD.X R173, R7, 0x1, R171, P2 ;  /* 0x0000000107ad7824 */ /* 0x000fe200010e06ab */
[----:B------:R-:W-:Y:S01]  /*2d20*/  ISETP.GT.AND P2, PT, R0, 0x1, P0 ;  /* 0x000000010000780c */ /* 0x000fe20000744270 */
[----:B------:R-:W-:-:S04]  /*2d30*/  IMAD.WIDE.U32 R172, R23, R12, R172 ;  /* 0x0000000c17ac7225 */ /* 0x000fc800078e00ac */
[----:B-1----:R-:W-:Y:S01]  /*2d40*/  IMAD.IADD R168, R13, 0x1, R173 ;  /* 0x000000010da87824 */ /* 0x002fe200078e02ad */
[----:B--2---:R-:W-:-:S04]  /*2d50*/  LEA R88, P5, R172, R10, 0x1 ;  /* 0x0000000aac587211 */ /* 0x004fc800078a08ff */
[----:B------:R-:W-:Y:S01]  /*2d60*/  LEA.HI.X R89, R172, R11, R168, 0x1, P5 ;  /* 0x0000000bac597211 */ /* 0x000fe200028f0ca8 */
[----:B---3--:R-:W-:-:S04]  /*2d70*/  IMAD.U32 R169, R154, 0x10000, RZ ;  /* 0x000100009aa97824 */ /* 0x008fc800078e00ff */
[----:B------:R-:W-:-:S04]  /*2d80*/  FMUL R169, R169, R156 ;  /* 0x0000009ca9a97220 */ /* 0x000fc80000400000 */
[----:B------:R-:W-:Y:S01]  /*2d90*/  FFMA R90, R90, R155, R169 ;  /* 0x0000009b5a5a7223 */ /* 0x000fe200000000a9 */
[----:B------:R-:W-:-:S04]  /*2da0*/  SHF.L.U64.HI R169, R4, 0x4, R5 ;  /* 0x0000000404a97819 */ /* 0x000fc80000010205 */
[----:B------:R-:W-:Y:S01]  /*2db0*/  F2FP.BF16.F32.PACK_AB R90, RZ, R90 ;  /* 0x0000005aff5a723e */ /* 0x000fe200000010ff */
[----:B------:R-:W-:-:S05]  /*2dc0*/  IMAD.X R171, R169, 0x1, R161, P4 ;  /* 0x00000001a9ab7824 */ /* 0x000fca00020e06a1 */
[----:B------:R1:W-:Y:S01]  /*2dd0*/  @P1 STG.E.U16 desc[UR36][R170.64], R90 ;  /* 0x0000005aaa001986 */ /* 0x0003e2000c101524 */
[----:B------:R-:W-:Y:S05]  /*2de0*/  @!P2 BRA `(.L_x_37) ;  /* 0x000000000004a947 */ /* 0x000fea0003800000 */
[----:B------:R2:W5:Y:S02]  /*2df0*/  LDG.E.LTC128B.U16 R154, desc[UR36][R88.64+0x2] ;  /* 0x00000224589a7981 */ /* 0x000564000c1e1520 */
.L_x_37:
[----:B------:R-:W-:Y:S05]  /*2e00*/  BSYNC B1 ;  /* 0x0000000000017941 */ /* 0x000fea0003800000 */
.L_x_36:
[----:B-----5:R-:W-:Y:S01]  /*2e10*/  IMAD.U32 R173, R154, 0x10000, RZ ;  /* 0x000100009aad7824 */ /* 0x020fe200078e00ff */
[----:B------:R-:W-:Y:S01]  /*2e20*/  ISETP.GT.AND P1, PT, R0, 0x8, P3 ;  /* 0x000000080000780c */ /* 0x000fe20001f24270 */
[----:B------:R-:W-:Y:S02]  /*2e30*/  BSSY B1, `(.L_x_38) ;  /* 0x000000a000017945 */ /* 0x000fe40003800000 */
[----:B-1----:R-:W-:-:S04]  /*2e40*/  FMUL R90, R173, R156 ;  /* 0x0000009cad5a7220 */ /* 0x002fc80000400000 */
[----:B------:R-:W-:Y:S01]  /*2e50*/  FFMA R90, R91, R155, R90 ;  /* 0x0000009b5b5a7223 */ /* 0x000fe2000000005a */
[----:B------:R-:W-:-:S04]  /*2e60*/  @P2 MOV R91, R171 ;  /* 0x000000ab005b2202 */ /* 0x000fc80000000f00 */
[----:B------:R-:W-:-:S04]  /*2e70*/  F2FP.BF16.F32.PACK_AB R90, RZ, R90 ;  /* 0x0000005aff5a723e */ /* 0x000fc800000010ff */
[----:B------:R-:W-:Y:S01]  /*2e80*/  PRMT R168, R90, 0x7610, R168 ;  /* 0x000076105aa87816 */ /* 0x000fe200000000a8 */
[----:B------:R-:W-:-:S05]  /*2e90*/  @P2 IMAD.MOV.U32 R90, RZ, RZ, R170 ;  /* 0x000000ffff5a2224 */ /* 0x000fca00078e00aa */
[----:B------:R1:W-:Y:S01]  /*2ea0*/  @P2 STG.E.U16 desc[UR36][R90.64+0x2], R168 ;  /* 0x000002a85a002986 */ /* 0x0003e2000c101524 */
[----:B------:R-:W-:Y:S05]  /*2eb0*/  @!P1 BRA `(.L_x_39) ;  /* 0x0000000000049947 */ /* 0x000fea0003800000 */
[----:B------:R3:W5:Y:S02]  /*2ec0*/  LDG.E.LTC128B.U16 R154, desc[UR36][R162.64+0x10] ;  /* 0x00001024a29a7981 */ /* 0x000764000c1e1520 */
.L_x_39:
[----:B------:R-:W-:Y:S05]  /*2ed0*/  BSYNC B1 ;  /* 0x0000000000017941 */ /* 0x000fea0003800000 */
.L_x_38:
[----:B-1---5:R-:W-:Y:S01]  /*2ee0*/  IMAD.U32 R91, R154, 0x10000, RZ ;  /* 0x000100009a5b7824 */ /* 0x022fe200078e00ff */
[----:B------:R-:W-:Y:S01]  /*2ef0*/  ISETP.GT.AND P2, PT, R0, 0x9, P3 ;  /* 0x000000090000780c */ /* 0x000fe20001f44270 */
[----:B------:R-:W-:Y:S01]  /*2f00*/  @P1 IMAD.MOV.U32 R90, RZ, RZ, R160 ;  /* 0x000000ffff5a1224 */ /* 0x000fe200078e00a0 */
[----:B------:R-:W-:Y:S01]  /*2f10*/  BSSY B1, `(.L_x_40) ;  /* 0x0000009000017945 */ /* 0x000fe20003800000 */
[----:B------:R-:W-:-:S04]  /*2f20*/  FMUL R91, R91, R156 ;  /* 0x0000009c5b5b7220 */ /* 0x000fc80000400000 */
[----:B------:R-:W-:-:S05]  /*2f30*/  FFMA R91, R92, R155, R91 ;  /* 0x0000009b5c5b7223 */ /* 0x000fca000000005b */
[----:B------:R-:W-:-:S04]  /*2f40*/  F2FP.BF16.F32.PACK_AB R91, RZ, R91 ;  /* 0x0000005bff5b723e */ /* 0x000fc800000010ff */
[----:B------:R-:W-:Y:S01]  /*2f50*/  PRMT R92, R91, 0x7610, R92 ;  /* 0x000076105b5c7816 */ /* 0x000fe2000000005c */
[----:B------:R-:W-:-:S05]  /*2f60*/  @P1 IMAD.MOV.U32 R91, RZ, RZ, R161 ;  /* 0x000000ffff5b1224 */ /* 0x000fca00078e00a1 */
[----:B------:R1:W-:Y:S01]  /*2f70*/  @P1 STG.E.U16 desc[UR36][R90.64+0x10], R92 ;  /* 0x0000105c5a001986 */ /* 0x0003e2000c101524 */
[----:B------:R-:W-:Y:S05]  /*2f80*/  @!P2 BRA `(.L_x_41) ;  /* 0x000000000004a947 */ /* 0x000fea0003800000 */
[----:B------:R4:W5:Y:S02]  /*2f90*/  LDG.E.LTC128B.U16 R154, desc[UR36][R162.64+0x12] ;  /* 0x00001224a29a7981 */ /* 0x000964000c1e1520 */
.L_x_41:
[----:B------:R-:W-:Y:S05]  /*2fa0*/  BSYNC B1 ;  /* 0x0000000000017941 */ /* 0x000fea0003800000 */
.L_x_40:
[----:B-1---5:R-:W-:Y:S01]  /*2fb0*/  IMAD.U32 R91, R154, 0x10000, RZ ;  /* 0x000100009a5b7824 */ /* 0x022fe200078e00ff */
[----:B------:R-:W-:Y:S01]  /*2fc0*/  ISETP.GT.AND P1, PT, R0, 0x8, P0 ;  /* 0x000000080000780c */ /* 0x000fe20000724270 */
[----:B------:R-:W-:Y:S02]  /*2fd0*/  BSSY B1, `(.L_x_42) ;  /* 0x000000a000017945 */ /* 0x000fe40003800000 */
[----:B------:R-:W-:Y:S01]  /*2fe0*/  FMUL R90, R91, R156 ;  /* 0x0000009c5b5a7220 */ /* 0x000fe20000400000 */
[----:B------:R-:W-:-:S03]  /*2ff0*/  @P2 IMAD.MOV.U32 R91, RZ, RZ, R161 ;  /* 0x000000ffff5b2224 */ /* 0x000fc600078e00a1 */
[----:B------:R-:W-:-:S05]  /*3000*/  FFMA R90, R93, R155, R90 ;  /* 0x0000009b5d5a7223 */ /* 0x000fca000000005a */
[----:B------:R-:W-:-:S04]  /*3010*/  F2FP.BF16.F32.PACK_AB R90, RZ, R90 ;  /* 0x0000005aff5a723e */ /* 0x000fc800000010ff */
[----:B------:R-:W-:Y:S01]  /*3020*/  PRMT R92, R90, 0x7610, R92 ;  /* 0x000076105a5c7816 */ /* 0x000fe2000000005c */
[----:B------:R-:W-:-:S05]  /*3030*/  @P2 IMAD.MOV.U32 R90, RZ, RZ, R160 ;  /* 0x000000ffff5a2224 */ /* 0x000fca00078e00a0 */
[----:B------:R1:W-:Y:S01]  /*3040*/  @P2 STG.E.U16 desc[UR36][R90.64+0x12], R92 ;  /* 0x0000125c5a002986 */ /* 0x0003e2000c101524 */
[----:B------:R-:W-:Y:S05]  /*3050*/  @!P1 BRA `(.L_x_43) ;  /* 0x0000000000049947 */ /* 0x000fea0003800000 */
[----:B------:R0:W5:Y:S02]  /*3060*/  LDG.E.LTC128B.U16 R154, desc[UR36][R88.64+0x10] ;  /* 0x00001024589a7981 */ /* 0x000164000c1e1520 */
.L_x_43:
[----:B------:R-:W-:Y:S05]  /*3070*/  BSYNC B1 ;  /* 0x0000000000017941 */ /* 0x000fea0003800000 */
.L_x_42:
        /* <DEDUP_REMOVED lines=12> */
.L_x_45:
[----:B------:R-:W-:Y:S05]  /*3140*/  BSYNC B1 ;  /* 0x0000000000017941 */ /* 0x000fea0003800000 */
.L_x_44:
        /* <DEDUP_REMOVED lines=12> */
.L_x_47:
[----:B------:R-:W-:Y:S05]  /*3210*/  BSYNC B1 ;  /* 0x0000000000017941 */ /* 0x000fea0003800000 */
.L_x_46:
[----:B-1---5:R-:W-:Y:S01]  /*3220*/  SHF.L.U32 R91, R154, 0x10, RZ ;  /* 0x000000109a5b7819 */ /* 0x022fe200000006ff */
[----:B------:R-:W-:Y:S01]  /*3230*/  @P1 IMAD.MOV.U32 R90, RZ, RZ, R160 ;  /* 0x000000ffff5a1224 */ /* 0x000fe200078e00a0 */
[----:B------:R-:W-:Y:S01]  /*3240*/  ISETP.GT.AND P2, PT, R0, 0x11, P3 ;  /* 0x000000110000780c */ /* 0x000fe20001f44270 */
[----:B------:R-:W-:Y:S02]  /*3250*/  BSSY B1, `(.L_x_48) ;  /* 0x0000009000017945 */ /* 0x000fe40003800000 */
        /* <DEDUP_REMOVED lines=8> */
.L_x_49:
[----:B------:R-:W-:Y:S05]  /*32e0*/  BSYNC B1 ;  /* 0x0000000000017941 */ /* 0x000fea0003800000 */
.L_x_48:
        /* <DEDUP_REMOVED lines=12> */
.L_x_51:
[----:B------:R-:W-:Y:S05]  /*33b0*/  BSYNC B1 ;  /* 0x0000000000017941 */ /* 0x000fea0003800000 */
.L_x_50:
        /* <DEDUP_REMOVED lines=12> */
.L_x_53:
[----:B------:R-:W-:Y:S05]  /*3480*/  BSYNC B1 ;  /* 0x0000000000017941 */ /* 0x000fea0003800000 */
.L_x_52:
        /* <DEDUP_REMOVED lines=12> */
.L_x_55:
[----:B------:R-:W-:Y:S05]  /*3550*/  BSYNC B1 ;  /* 0x0000000000017941 */ /* 0x000fea0003800000 */
.L_x_54:
[----:B-1---5:R-:W-:Y:S01]  /*3560*/  IMAD.U32 R91, R154, 0x10000, RZ ;  /* 0x000100009a5b7824 */ /* 0x022fe200078e00ff */
[----:B------:R-:W-:Y:S01]  /*3570*/  @P1 MOV R90, R160 ;  /* 0x000000a0005a1202 */ /* 0x000fe20000000f00 */
[----:B------:R-:W-:Y:S01]  /*3580*/  BSSY B1, `(.L_x_56) ;  /* 0x000000a000017945 */ /* 0x000fe20003800000 */
[----:B------:R-:W-:Y:S01]  /*3590*/  ISETP.GT.AND P2, PT, R0, 0x19, P3 ;  /* 0x000000190000780c */ /* 0x000fe20001f44270 */
        /* <DEDUP_REMOVED lines=8> */
.L_x_57:
[----:B------:R-:W-:Y:S05]  /*3620*/  BSYNC B1 ;  /* 0x0000000000017941 */ /* 0x000fea0003800000 */
.L_x_56:
        /* <DEDUP_REMOVED lines=12> */
.L_x_59:
[----:B------:R-:W-:Y:S05]  /*36f0*/  BSYNC B1 ;  /* 0x0000000000017941 */ /* 0x000fea0003800000 */
.L_x_58:
        /* <DEDUP_REMOVED lines=12> */
.L_x_61:
[----:B------:R-:W-:Y:S05]  /*37c0*/  BSYNC B1 ;  /* 0x0000000000017941 */ /* 0x000fea0003800000 */
.L_x_60:
        /* <DEDUP_REMOVED lines=12> */
.L_x_63:
[----:B------:R-:W-:Y:S05]  /*3890*/  BSYNC B1 ;  /* 0x0000000000017941 */ /* 0x000fea0003800000 */
.L_x_62:
[----:B-1---5:R-:W-:Y:S01]  /*38a0*/  IMAD.U32 R91, R154, 0x10000, RZ ;  /* 0x000100009a5b7824 */ /* 0x022fe200078e00ff */
[----:B------:R-:W-:Y:S01]  /*38b0*/  ISETP.GT.AND P2, PT, R0, 0x21, P3 ;  /* 0x000000210000780c */ /* 0x000fe20001f44270 */
[----:B------:R-:W-:Y:S01]  /*38c0*/  @P1 IMAD.MOV.U32 R90, RZ, RZ, R160 ;  /* 0x000000ffff5a1224 */ /* 0x000fe200078e00a0 */
[----:B------:R-:W-:Y:S01]  /*38d0*/  BSSY B1, `(.L_x_64) ;  /* 0x0000009000017945 */ /* 0x000fe20003800000 */
[----:B------:R-:W-:-:S04]  /*38e0*/  FMUL R91, R91, R156 ;  /* 0x0000009c5b5b7220 */ /* 0x000fc80000400000 */
[----:B------:R-:W-:-:S05]  /*38f0*/  FFMA R91, R104, R155, R91 ;  /* 0x0000009b685b7223 */ /* 0x000fca000000005b */
[----:B------:R-:W-:-:S04]  /*3900*/  F2FP.BF16.F32.PACK_AB R91, RZ, R91 ;  /* 0x0000005bff5b723e */ /* 0x000fc800000010ff */
[----:B------:R-:W-:Y:S02]  /*3910*/  PRMT R92, R91, 0x7610, R92 ;  /* 0x000076105b5c7816 */ /* 0x000fe4000000005c */
[----:B------:R-:W-:-:S05]  /*3920*/  @P1 MOV R91, R161 ;  /* 0x000000a1005b1202 */ /* 0x000fca0000000f00 */
[----:B------:R1:W-:Y:S01]  /*3930*/  @P1 STG.E.U16 desc[UR36][R90.64+0x40], R92 ;  /* 0x0000405c5a001986 */ /* 0x0003e2000c101524 */
[----:B------:R-:W-:Y:S05]  /*3940*/  @!P2 BRA `(.L_x_65) ;  /* 0x000000000004a947 */ /* 0x000fea0003800000 */
[----:B------:R0:W5:Y:S02]  /*3950*/  LDG.E.LTC128B.U16 R154, desc[UR36][R162.64+0x42] ;  /* 0x00004224a29a7981 */ /* 0x000164000c1e1520 */
.L_x_65:
[----:B------:R-:W-:Y:S05]  /*3960*/  BSYNC B1 ;  /* 0x0000000000017941 */ /* 0x000fea0003800000 */
.L_x_64:
        /* <DEDUP_REMOVED lines=12> */
.L_x_67:
[----:B------:R-:W-:Y:S05]  /*3a30*/  BSYNC B1 ;  /* 0x0000000000017941 */ /* 0x000fea0003800000 */
.L_x_66:
        /* <DEDUP_REMOVED lines=12> */
.L_x_69:
[----:B------:R-:W-:Y:S05]  /*3b00*/  BSYNC B1 ;  /* 0x0000000000017941 */ /* 0x000fea0003800000 */
.L_x_68:
        /* <DEDUP_REMOVED lines=12> */
.L_x_71:
[----:B------:R-:W-:Y:S05]  /*3bd0*/  BSYNC B1 ;  /* 0x0000000000017941 */ /* 0x000fea0003800000 */
.L_x_70:
        /* <DEDUP_REMOVED lines=12> */
.L_x_73:
[----:B------:R-:W-:Y:S05]  /*3ca0*/  BSYNC B1 ;  /* 0x0000000000017941 */ /* 0x000fea0003800000 */
.L_x_72:
[----:B-1---5:R-:W-:Y:S01]  /*3cb0*/  SHF.L.U32 R91, R154, 0x10, RZ ;  /* 0x000000109a5b7819 */ /* 0x022fe200000006ff */
[----:B------:R-:W-:Y:S01]  /*3cc0*/  BSSY B1, `(.L_x_74) ;  /* 0x000000b000017945 */ /* 0x000fe20003800000 */
[----:B------:R-:W-:-:S03]  /*3cd0*/  ISETP.GT.AND P1, PT, R0, 0x28, P0 ;  /* 0x000000280000780c */ /* 0x000fc60000724270 */
        /* <DEDUP_REMOVED lines=9> */
.L_x_75:
[----:B------:R-:W-:Y:S05]  /*3d70*/  BSYNC B1 ;  /* 0x0000000000017941 */ /* 0x000fea0003800000 */
.L_x_74:
        /* <DEDUP_REMOVED lines=12> */
.L_x_77:
[----:B------:R-:W-:Y:S05]  /*3e40*/  BSYNC B1 ;  /* 0x0000000000017941 */ /* 0x000fea0003800000 */
.L_x_76:
        /* <DEDUP_REMOVED lines=12> */
.L_x_79:
[----:B------:R-:W-:Y:S05]  /*3f10*/  BSYNC B1 ;  /* 0x0000000000017941 */ /* 0x000fea0003800000 */
.L_x_78:
        /* <DEDUP_REMOVED lines=12> */
.L_x_81:
[----:B------:R-:W-:Y:S05]  /*3fe0*/  BSYNC B1 ;  /* 0x0000000000017941 */ /* 0x000fea0003800000 */
.L_x_80:
[----:B-1---5:R-:W-:Y:S01]  /*3ff0*/  IMAD.U32 R91, R154, 0x10000, RZ ;  /* 0x000100009a5b7824 */ /* 0x022fe200078e00ff */
[----:B------:R-:W-:Y:S01]  /*4000*/  ISETP.GT.AND P1, PT, R0, 0x30, P0 ;  /* 0x000000300000780c */ /* 0x000fe20000724270 */
[----:B------:R-:W-:Y:S02]  /*4010*/  BSSY B1, `(.L_x_82) ;  /* 0x000000a000017945 */ /* 0x000fe40003800000 */
[----:B------:R-:W-:Y:S01]  /*4020*/  FMUL R90, R91, R156 ;  /* 0x0000009c5b5a7220 */ /* 0x000fe20000400000 */
[----:B------:R-:W-:-:S03]  /*4030*/  @P2 IMAD.MOV.U32 R91, RZ, RZ, R161 ;  /* 0x000000ffff5b2224 */ /* 0x000fc600078e00a1 */
[----:B------:R-:W-:-:S05]  /*4040*/  FFMA R90, R113, R155, R90 ;  /* 0x0000009b715a7223 */ /* 0x000fca000000005a */
[----:B------:R-:W-:-:S04]  /*4050*/  F2FP.BF16.F32.PACK_AB R90, RZ, R90 ;  /* 0x0000005aff5a723e */ /* 0x000fc800000010ff */
[----:B------:R-:W-:Y:S02]  /*4060*/  PRMT R92, R90, 0x7610, R92 ;  /* 0x000076105a5c7816 */ /* 0x000fe4000000005c */
[----:B------:R-:W-:-:S05]  /*4070*/  @P2 MOV R90, R160 ;  /* 0x000000a0005a2202 */ /* 0x000fca0000000f00 */
[----:B------:R1:W-:Y:S01]  /*4080*/  @P2 STG.E.U16 desc[UR36][R90.64+0x62], R92 ;  /* 0x0000625c5a002986 */ /* 0x0003e2000c101524 */
[----:B------:R-:W-:Y:S05]  /*4090*/  @!P1 BRA `(.L_x_83) ;  /* 0x0000000000049947 */ /* 0x000fea0003800000 */
[----:B------:R0:W5:Y:S02]  /*40a0*/  LDG.E.LTC128B.U16 R154, desc[UR36][R88.64+0x60] ;  /* 0x00006024589a7981 */ /* 0x000164000c1e1520 */
.L_x_83:
[----:B------:R-:W-:Y:S05]  /*40b0*/  BSYNC B1 ;  /* 0x0000000000017941 */ /* 0x000fea0003800000 */
.L_x_82:
        /* <DEDUP_REMOVED lines=12> */
.L_x_85:
[----:B------:R-:W-:Y:S05]  /*4180*/  BSYNC B1 ;  /* 0x0000000000017941 */ /* 0x000fea0003800000 */
.L_x_84:
        /* <DEDUP_REMOVED lines=12> */
.L_x_87:
[----:B------:R-:W-:Y:S05]  /*4250*/  BSYNC B1 ;  /* 0x0000000000017941 */ /* 0x000fea0003800000 */
.L_x_86:
        /* <DEDUP_REMOVED lines=12> */
.L_x_89:
[----:B------:R-:W-:Y:S05]  /*4320*/  BSYNC B1 ;  /* 0x0000000000017941 */ /* 0x000fea0003800000 */
.L_x_88:
[----:B-1---5:R-:W-:Y:S01]  /*4330*/  IMAD.U32 R91, R154, 0x10000, RZ ;  /* 0x000100009a5b7824 */ /* 0x022fe200078e00ff */
[----:B------:R-:W-:Y:S01]  /*4340*/  ISETP.GT.AND P1, PT, R0, 0x38, P0 ;  /* 0x000000380000780c */ /* 0x000fe20000724270 */
[----:B------:R-:W-:Y:S02]  /*4350*/  BSSY B1, `(.L_x_90) ;  /* 0x000000a000017945 */ /* 0x000fe40003800000 */
[----:B------:R-:W-:Y:S01]  /*4360*/  FMUL R90, R91, R156 ;  /* 0x0000009c5b5a7220 */ /* 0x000fe20000400000 */
[----:B------:R-:W-:-:S03]  /*4370*/  @P2 MOV R91, R161 ;  /* 0x000000a1005b2202 */ /* 0x000fc60000000f00 */
[----:B------:R-:W-:-:S05]  /*4380*/  FFMA R90, R117, R155, R90 ;  /* 0x0000009b755a7223 */ /* 0x000fca000000005a */
[----:B------:R-:W-:-:S04]  /*4390*/  F2FP.BF16.F32.PACK_AB R90, RZ, R90 ;  /* 0x0000005aff5a723e */ /* 0x000fc800000010ff */
[----:B------:R-:W-:Y:S01]  /*43a0*/  PRMT R92, R90, 0x7610, R92 ;  /* 0x000076105a5c7816 */ /* 0x000fe2000000005c */
[----:B------:R-:W-:-:S05]  /*43b0*/  @P2 IMAD.MOV.U32 R90, RZ, RZ, R160 ;  /* 0x000000ffff5a2224 */ /* 0x000fca00078e00a0 */
[----:B------:R1:W-:Y:S01]  /*43c0*/  @P2 STG.E.U16 desc[UR36][R90.64+0x72], R92 ;  /* 0x0000725c5a002986 */ /* 0x0003e2000c101524 */
[----:B------:R-:W-:Y:S05]  /*43d0*/  @!P1 BRA `(.L_x_91) ;  /* 0x0000000000049947 */ /* 0x000fea0003800000 */
[----:B------:R0:W5:Y:S02]  /*43e0*/  LDG.E.LTC128B.U16 R154, desc[UR36][R88.64+0x70] ;  /* 0x00007024589a7981 */ /* 0x000164000c1e1520 */
.L_x_91:
[----:B------:R-:W-:Y:S05]  /*43f0*/  BSYNC B1 ;  /* 0x0000000000017941 */ /* 0x000fea0003800000 */
.L_x_90:
        /* <DEDUP_REMOVED lines=12> */
.L_x_93:
[----:B------:R-:W-:Y:S05]  /*44c0*/  BSYNC B1 ;  /* 0x0000000000017941 */ /* 0x000fea0003800000 */
.L_x_92:
        /* <DEDUP_REMOVED lines=12> */
.L_x_95:
[----:B------:R-:W-:Y:S05]  /*4590*/  BSYNC B1 ;  /* 0x0000000000017941 */ /* 0x000fea0003800000 */
.L_x_94:
        /* <DEDUP_REMOVED lines=12> */
.L_x_97:
[----:B------:R-:W-:Y:S05]  /*4660*/  BSYNC B1 ;  /* 0x0000000000017941 */ /* 0x000fea0003800000 */
.L_x_96:
        /* <DEDUP_REMOVED lines=12> */
.L_x_99:
[----:B------:R-:W-:Y:S05]  /*4730*/  BSYNC B1 ;  /* 0x0000000000017941 */ /* 0x000fea0003800000 */
.L_x_98:
        /* <DEDUP_REMOVED lines=12> */
.L_x_101:
[----:B------:R-:W-:Y:S05]  /*4800*/  BSYNC B1 ;  /* 0x0000000000017941 */ /* 0x000fea0003800000 */
.L_x_100:
        /* <DEDUP_REMOVED lines=12> */
.L_x_103:
[----:B------:R-:W-:Y:S05]  /*48d0*/  BSYNC B1 ;  /* 0x0000000000017941 */ /* 0x000fea0003800000 */
.L_x_102:
        /* <DEDUP_REMOVED lines=12> */
.L_x_105:
[----:B------:R-:W-:Y:S05]  /*49a0*/  BSYNC B1 ;  /* 0x0000000000017941 */ /* 0x000fea0003800000 */
.L_x_104:
        /* <DEDUP_REMOVED lines=12> */
.L_x_107:
[----:B------:R-:W-:Y:S05]  /*4a70*/  BSYNC B1 ;  /* 0x0000000000017941 */ /* 0x000fea0003800000 */
.L_x_106:
        /* <DEDUP_REMOVED lines=12> */
.L_x_109:
[----:B------:R-:W-:Y:S05]  /*4b40*/  BSYNC B1 ;  /* 0x0000000000017941 */ /* 0x000fea0003800000 */
.L_x_108:
        /* <DEDUP_REMOVED lines=12> */
.L_x_111:
[----:B------:R-:W-:Y:S05]  /*4c10*/  BSYNC B1 ;  /* 0x0000000000017941 */ /* 0x000fea0003800000 */
.L_x_110:
        /* <DEDUP_REMOVED lines=12> */
.L_x_113:
[----:B------:R-:W-:Y:S05]  /*4ce0*/  BSYNC B1 ;  /* 0x0000000000017941 */ /* 0x000fea0003800000 */
.L_x_112:
        /* <DEDUP_REMOVED lines=12> */
.L_x_115:
[----:B------:R-:W-:Y:S05]  /*4db0*/  BSYNC B1 ;  /* 0x0000000000017941 */ /* 0x000fea0003800000 */
.L_x_114:
        /* <DEDUP_REMOVED lines=12> */
.L_x_117:
[----:B------:R-:W-:Y:S05]  /*4e80*/  BSYNC B1 ;  /* 0x0000000000017941 */ /* 0x000fea0003800000 */
.L_x_116:
        /* <DEDUP_REMOVED lines=12> */
.L_x_119:
[----:B------:R-:W-:Y:S05]  /*4f50*/  BSYNC B1 ;  /* 0x0000000000017941 */ /* 0x000fea0003800000 */
.L_x_118:
        /* <DEDUP_REMOVED lines=12> */
.L_x_121:
[----:B------:R-:W-:Y:S05]  /*5020*/  BSYNC B1 ;  /* 0x0000000000017941 */ /* 0x000fea0003800000 */
.L_x_120:
        /* <DEDUP_REMOVED lines=12> */
.L_x_123:
[----:B------:R-:W-:Y:S05]  /*50f0*/  BSYNC B1 ;  /* 0x0000000000017941 */ /* 0x000fea0003800000 */
.L_x_122:
        /* <DEDUP_REMOVED lines=12> */
.L_x_125:
[----:B------:R-:W-:Y:S05]  /*51c0*/  BSYNC B1 ;  /* 0x0000000000017941 */ /* 0x000fea0003800000 */
.L_x_124:
        /* <DEDUP_REMOVED lines=12> */
.L_x_127:
[----:B------:R-:W-:Y:S05]  /*5290*/  BSYNC B1 ;  /* 0x0000000000017941 */ /* 0x000fea0003800000 */
.L_x_126:
        /* <DEDUP_REMOVED lines=12> */
.L_x_129:
[----:B------:R-:W-:Y:S05]  /*5360*/  BSYNC B1 ;  /* 0x0000000000017941 */ /* 0x000fea0003800000 */
.L_x_128:
        /* <DEDUP_REMOVED lines=12> */
.L_x_131:
[----:B------:R-:W-:Y:S05]  /*5430*/  BSYNC B1 ;  /* 0x0000000000017941 */ /* 0x000fea0003800000 */
.L_x_130:
        /* <DEDUP_REMOVED lines=12> */
.L_x_133:
[----:B------:R-:W-:Y:S05]  /*5500*/  BSYNC B1 ;  /* 0x0000000000017941 */ /* 0x000fea0003800000 */
.L_x_132:
        /* <DEDUP_REMOVED lines=12> */
.L_x_135:
[----:B------:R-:W-:Y:S05]  /*55d0*/  BSYNC B1 ;  /* 0x0000000000017941 */ /* 0x000fea0003800000 */
.L_x_134:
        /* <DEDUP_REMOVED lines=12> */
.L_x_137:
[----:B------:R-:W-:Y:S05]  /*56a0*/  BSYNC B1 ;  /* 0x0000000000017941 */ /* 0x000fea0003800000 */
.L_x_136:
        /* <DEDUP_REMOVED lines=12> */
.L_x_139:
[----:B------:R-:W-:Y:S05]  /*5770*/  BSYNC B1 ;  /* 0x0000000000017941 */ /* 0x000fea0003800000 */
.L_x_138:
        /* <DEDUP_REMOVED lines=12> */
.L_x_141:
[----:B------:R-:W-:Y:S05]  /*5840*/  BSYNC B1 ;  /* 0x0000000000017941 */ /* 0x000fea0003800000 */
.L_x_140:
        /* <DEDUP_REMOVED lines=12> */
.L_x_143:
[----:B------:R-:W-:Y:S05]  /*5910*/  BSYNC B1 ;  /* 0x0000000000017941 */ /* 0x000fea0003800000 */
.L_x_142:
        /* <DEDUP_REMOVED lines=12> */
.L_x_145:
[----:B------:R-:W-:Y:S05]  /*59e0*/  BSYNC B1 ;  /* 0x0000000000017941 */ /* 0x000fea0003800000 */
.L_x_144:
        /* <DEDUP_REMOVED lines=12> */
.L_x_147:
[----:B------:R-:W-:Y:S05]  /*5ab0*/  BSYNC B1 ;  /* 0x0000000000017941 */ /* 0x000fea0003800000 */
.L_x_146:
        /* <DEDUP_REMOVED lines=12> */
.L_x_149:
[----:B------:R-:W-:Y:S05]  /*5b80*/  BSYNC B1 ;  /* 0x0000000000017941 */ /* 0x000fea0003800000 */
.L_x_148:
        /* <DEDUP_REMOVED lines=12> */
.L_x_151:
[----:B------:R-:W-:Y:S05]  /*5c50*/  BSYNC B1 ;  /* 0x0000000000017941 */ /* 0x000fea0003800000 */
.L_x_150:
        /* <DEDUP_REMOVED lines=12> */
.L_x_153:
[----:B------:R-:W-:Y:S05]  /*5d20*/  BSYNC B1 ;  /* 0x0000000000017941 */ /* 0x000fea0003800000 */
.L_x_152:
        /* <DEDUP_REMOVED lines=12> */
.L_x_155:
[----:B------:R-:W-:Y:S05]  /*5df0*/  BSYNC B1 ;  /* 0x0000000000017941 */ /* 0x000fea0003800000 */
.L_x_154:
[----:B-1---5:R-:W-:Y:S01]  /*5e00*/  IMAD.U32 R91, R154, 0x10000, RZ ;  /* 0x000100009a5b7824 */ /* 0x022fe200078e00ff */
[----:B------:R-:W-:Y:S01]  /*5e10*/  ISETP.GT.AND P1, PT, R0, 0x79, P0 ;  /* 0x000000790000780c */ /* 0x000fe20000724270 */
[----:B------:R-:W-:Y:S01]  /*5e20*/  @P2 IMAD.MOV.U32 R8, RZ, RZ, R170 ;  /* 0x000000ffff082224 */ /* 0x000fe200078e00aa */
[----:B------:R-:W-:Y:S01]  /*5e30*/  IADD3 R157, P0, R157, 0x80, RZ ;  /* 0x000000809d9d7810 */ /* 0x000fe20007f1e0ff */
[----:B------:R-:W-:Y:S01]  /*5e40*/  FMUL R91, R91, R156 ;  /* 0x0000009c5b5b7220 */ /* 0x000fe20000400000 */
[----:B------:R-:W-:Y:S03]  /*5e50*/  BSSY B1, `(.L_x_156) ;  /* 0x0000009000017945 */ /* 0x000fe60003800000 */
[----:B------:R-:W-:-:S05]  /*5e60*/  FFMA R91, R150, R155, R91 ;  /* 0x0000009b965b7223 */ /* 0x000fca000000005b */
[----:B------:R-:W-:-:S04]  /*5e70*/  F2FP.BF16.F32.PACK_AB R91, RZ, R91 ;  /* 0x0000005bff5b723e */ /* 0x000fc800000010ff */
[----:B------:R-:W-:Y:S01]  /*5e80*/  PRMT R90, R91, 0x7610, R90 ;  /* 0x000076105b5a7816 */ /* 0x000fe2000000005a */
[----:B------:R-:W-:Y:S02]  /*5e90*/  IMAD.X R91, RZ, RZ, R9, P0 ;  /* 0x000000ffff5b7224 */ /* 0x000fe400000e0609 */
[----:B------:R-:W-:-:S05]  /*5ea0*/  @P2 IMAD.MOV.U32 R9, RZ, RZ, R171 ;  /* 0x000000ffff092224 */ /* 0x000fca00078e00ab */
[----:B------:R1:W-:Y:S01]  /*5eb0*/  @P2 STG.E.U16 desc[UR36][R8.64+0xf0], R90 ;  /* 0x0000f05a08002986 */ /* 0x0003e2000c101524 */
[----:B------:R-:W-:Y:S05]  /*5ec0*/  @!P1 BRA `(.L_x_157) ;  /* 0x0000000000049947 */ /* 0x000fea0003800000 */
[----:B------:R0:W5:Y:S02]  /*5ed0*/  LDG.E.LTC128B.U16 R154, desc[UR36][R88.64+0xf2] ;  /* 0x0000f224589a7981 */ /* 0x000164000c1e1520 */
.L_x_157:
[----:B------:R-:W-:Y:S05]  /*5ee0*/  BSYNC B1 ;  /* 0x0000000000017941 */ /* 0x000fea0003800000 */
.L_x_156:
[----:B-1---5:R-:W-:Y:S01]  /*5ef0*/  IMAD.U32 R9, R154, 0x10000, RZ ;  /* 0x000100009a097824 */ /* 0x022fe200078e00ff */
[----:B------:R-:W-:Y:S01]  /*5f00*/  ISETP.GT.AND P0, PT, R3, 0x80, PT ;  /* 0x000000800300780c */ /* 0x000fe20003f04270 */
[----:B------:R-:W-:Y:S02]  /*5f10*/  IMAD R8, R91, R14, RZ ;  /* 0x0000000e5b087224 */ /* 0x000fe400078e02ff */
[----:B0-2---:R-:W-:Y:S01]  /*5f20*/  FMUL R88, R9, R156 ;  /* 0x0000009c09587220 */ /* 0x005fe20000400000 */
[----:B------:R-:W-:Y:S01]  /*5f30*/  ISETP.GT.AND P3, PT, R0, RZ, P0 ;  /* 0x000000ff0000720c */ /* 0x000fe20000764270 */
[C---:B------:R-:W-:Y:S02]  /*5f40*/  IMAD R97, R157.reuse, R15, R8 ;  /* 0x0000000f9d617224 */ /* 0x040fe400078e0208 */
[----:B------:R-:W-:-:S04]  /*5f50*/  IMAD.WIDE.U32 R8, R157, R14, R158 ;  /* 0x0000000e9d087225 */ /* 0x000fc800078e009e */
[----:B------:R-:W-:Y:S01]  /*5f60*/  FFMA R151, R151, R155, R88 ;  /* 0x0000009b97977223 */ /* 0x000fe20000000058 */
[----:B------:R-:W-:Y:S01]  /*5f70*/  IMAD.IADD R9, R9, 0x1, R97 ;  /* 0x0000000109097824 */ /* 0x000fe200078e0261 */
[----:B------:R-:W-:-:S03]  /*5f80*/  LEA R88, P2, R8, R10, 0x1 ;  /* 0x0000000a08587211 */ /* 0x000fc600078408ff */
[----:B------:R-:W-:Y:S02]  /*5f90*/  F2FP.BF16.F32.PACK_AB R151, RZ, R151 ;  /* 0x00000097ff97723e */ /* 0x000fe400000010ff */
[----:B------:R-:W-:-:S03]  /*5fa0*/  LEA.HI.X R89, R8, R11, R9, 0x1, P2 ;  /* 0x0000000b08597211 */ /* 0x000fc600010f0c09 */
[----:B------:R0:W-:Y:S04]  /*5fb0*/  @P1 STG.E.U16 desc[UR36][R170.64+0xf2], R151 ;  /* 0x0000f297aa001986 */ /* 0x0001e8000c101524 */
[----:B------:R-:W2:Y:S01]  /*5fc0*/  @P3 LDG.E.LTC128B.U16 R154, desc[UR36][R88.64] ;  /* 0x00000024589a3981 */ /* 0x000ea2000c1e1520 */
[----:B------:R-:W-:Y:S01]  /*5fd0*/  IMAD.WIDE.U32 R8, R157, R14, R6 ;  /* 0x0000000e9d087225 */ /* 0x000fe200078e0006 */
[----:B------:R-:W-:Y:S01]  /*5fe0*/  SHF.L.U64.HI R95, R4, 0x8, R5 ;  /* 0x00000008045f7819 */ /* 0x000fe20000010205 */
[----:B------:R-:W-:Y:S01]  /*5ff0*/  BSSY B1, `(.L_x_158) ;  /* 0x0000011000017945 */ /* 0x000fe20003800000 */
[----:B------:R-:W-:Y:S01]  /*6000*/  ISETP.GT.AND P2, PT, R0, 0x1, P0 ;  /* 0x000000010000780c */ /* 0x000fe20000744270 */
[----:B------:R-:W-:Y:S01]  /*6010*/  IMAD.SHL.U32 R93, R4, 0x100, RZ ;  /* 0x00000100045d7824 */ /* 0x000fe200078e00ff */
[----:B------:R-:W-:-:S03]  /*6020*/  IADD3 R9, R97, R9, RZ ;  /* 0x0000000961097210 */ /* 0x000fc60007ffe0ff */
[----:B------:R-:W-:Y:S01]  /*6030*/  IMAD.WIDE.U32 R90, R23, R12, R8 ;  /* 0x0000000c175a7225 */ /* 0x000fe200078e0008 */
[----:B------:R-:W-:-:S03]  /*6040*/  IADD3 R8, P1, R93, R160, RZ ;  /* 0x000000a05d087210 */ /* 0x000fc60007f3e0ff */
[----:B------:R-:W-:Y:S01]  /*6050*/  IMAD.IADD R5, R13, 0x1, R91 ;  /* 0x000000010d057824 */ /* 0x000fe200078e025b */
[----:B------:R-:W-:Y:S01]  /*6060*/  LEA R4, P4, R90, R10, 0x1 ;  /* 0x0000000a5a047211 */ /* 0x000fe200078808ff */
[----:B------:R-:W-:-:S03]  /*6070*/  IMAD.X R9, R95, 0x1, R161, P1 ;  /* 0x000000015f097824 */ /* 0x000fc600008e06a1 */
[----:B------:R-:W-:Y:S01]  /*6080*/  LEA.HI.X R5, R90, R11, R5, 0x1, P4 ;  /* 0x0000000b5a057211 */ /* 0x000fe200020f0c05 */
[----:B--2---:R-:W-:-:S04]  /*6090*/  IMAD.U32 R15, R154, 0x10000, RZ ;  /* 0x000100009a0f7824 */ /* 0x004fc800078e00ff */
[----:B------:R-:W-:-:S04]  /*60a0*/  FMUL R15, R15, R156 ;  /* 0x0000009c0f0f7220 */ /* 0x000fc80000400000 */
[----:B------:R-:W-:-:S05]  /*60b0*/  FFMA R15, R24, R155, R15 ;  /* 0x0000009b180f7223 */ /* 0x000fca000000000f */
[----:B------:R-:W-:-:S05]  /*60c0*/  F2FP.BF16.F32.PACK_AB R15, RZ, R15 ;  /* 0x0000000fff0f723e */ /* 0x000fca00000010ff */
[----:B------:R0:W-:Y:S01]  /*60d0*/  @P3 STG.E.U16 desc[UR36][R8.64], R15 ;  /* 0x0000000f08003986 */ /* 0x0001e2000c101524 */
[----:B------:R-:W-:Y:S05]  /*60e0*/  @!P2 BRA `(.L_x_159) ;  /* 0x000000000004a947 */ /* 0x000fea0003800000 */
[----:B------:R1:W5:Y:S02]  /*60f0*/  LDG.E.LTC128B.U16 R154, desc[UR36][R4.64+0x2] ;  /* 0x00000224049a7981 */ /* 0x000364000c1e1520 */
.L_x_159:
[----:B------:R-:W-:Y:S05]  /*6100*/  BSYNC B1 ;  /* 0x0000000000017941 */ /* 0x000fea0003800000 */
.L_x_158:
[----:B0----5:R-:W-:Y:S01]  /*6110*/  IMAD.U32 R15, R154, 0x10000, RZ ;  /* 0x000100009a0f7824 */ /* 0x021fe200078e00ff */
[----:B------:R-:W-:Y:S01]  /*6120*/  ISETP.GT.AND P1, PT, R3, 0x88, PT ;  /* 0x000000880300780c */ /* 0x000fe20003f24270 */
[----:B------:R-:W-:Y:S02]  /*6130*/  BSSY B1, `(.L_x_160) ;  /* 0x000000f000017945 */ /* 0x000fe40003800000 */
[----:B------:R-:W-:Y:S01]  /*6140*/  FMUL R24, R15, R156 ;  /* 0x0000009c0f187220 */ /* 0x000fe20000400000 */
[----:B------:R-:W-:Y:S01]  /*6150*/  IMAD.WIDE.U32 R14, R157, R14, R164 ;  /* 0x0000000e9d0e7225 */ /* 0x000fe200078e00a4 */
[----:B------:R-:W-:-:S03]  /*6160*/  ISETP.GT.AND P3, PT, R0, RZ, P1 ;  /* 0x000000ff0000720c */ /* 0x000fc60000f64270 */
[----:B------:R-:W-:Y:S01]  /*6170*/  FFMA R24, R25, R155, R24 ;  /* 0x0000009b19187223 */ /* 0x000fe20000000018 */
[----:B------:R-:W-:Y:S01]  /*6180*/  IMAD.IADD R97, R97, 0x1, R15 ;  /* 0x0000000161617824 */ /* 0x000fe200078e020f */
[-C--:B------:R-:W-:Y:S02]  /*6190*/  IADD3 R21, P5, R20, R14.reuse, RZ ;  /* 0x0000000e14157210 */ /* 0x080fe40007fbe0ff */
[----:B------:R-:W-:Y:S02]  /*61a0*/  IADD3 R20, P4, R6, R14, RZ ;  /* 0x0000000e06147210 */ /* 0x000fe40007f9e0ff */
[----:B------:R-:W-:Y:S01]  /*61b0*/  F2FP.BF16.F32.PACK_AB R24, RZ, R24 ;  /* 0x00000018ff18723e */ /* 0x000fe200000010ff */
[----:B------:R-:W-:Y:S01]  /*61c0*/  IMAD.X R158, R97, 0x1, R159, P5 ;  /* 0x00000001619e7824 */ /* 0x000fe200028e069f */
[----:B------:R-:W-:-:S03]  /*61d0*/  LEA R14, P5, R21, R10, 0x1 ;  /* 0x0000000a150e7211 */ /* 0x000fc600078a08ff */
[----:B------:R0:W-:Y:S01]  /*61e0*/  @P2 STG.E.U16 desc[UR36][R8.64+0x2], R24 ;  /* 0x0000021808002986 */ /* 0x0001e2000c101524 */
[----:B------:R-:W-:Y:S01]  /*61f0*/  LEA.HI.X R15, R21, R11, R158, 0x1, P5 ;  /* 0x0000000b150f7211 */ /* 0x000fe200028f0c9e */
[----:B------:R-:W-:Y:S08]  /*6200*/  @!P3 BRA `(.L_x_161) ;  /* 0x000000000004b947 */ /* 0x000ff00003800000 */
[----:B------:R2:W5:Y:S02]  /*6210*/  LDG.E.LTC128B.U16 R154, desc[UR36][R14.64] ;  /* 0x000000240e9a7981 */ /* 0x000564000c1e1520 */
.L_x_161:
[----:B------:R-:W-:Y:S05]  /*6220*/  BSYNC B1 ;  /* 0x0000000000017941 */ /* 0x000fea0003800000 */
.L_x_160:
[----:B-----5:R-:W-:Y:S01]  /*6230*/  IMAD.U32 R3, R154, 0x10000, RZ ;  /* 0x000100009a037824 */ /* 0x020fe200078e00ff */
[----:B------:R-:W-:Y:S01]  /*6240*/  ISETP.GT.AND P2, PT, R0, 0x1, P1 ;  /* 0x000000010000780c */ /* 0x000fe20000f44270 */
[----:B------:R-:W-:Y:S01]  /*6250*/  IMAD.X R21, R7, 0x1, R97, P4 ;  /* 0x0000000107157824 */ /* 0x000fe200020e0661 */
[----:B------:R-:W-:Y:S01]  /*6260*/  IADD3 R6, P4, R8, R167, RZ ;  /* 0x000000a708067210 */ /* 0x000fe20007f9e0ff */
[----:B------:R-:W-:Y:S01]  /*6270*/  FMUL R3, R3, R156 ;  /* 0x0000009c03037220 */ /* 0x000fe20000400000 */
[----:B------:R-:W-:Y:S01]  /*6280*/  BSSY B1, `(.L_x_162) ;  /* 0x000000b000017945 */ /* 0x000fe20003800000 */
[----:B--2---:R-:W-:-:S04]  /*6290*/  IMAD.WIDE.U32 R14, R23, R12, R20 ;  /* 0x0000000c170e7225 */ /* 0x004fc800078e0014 */
[----:B------:R-:W-:Y:S01]  /*62a0*/  FFMA R3, R26, R155, R3 ;  /* 0x0000009b1a037223 */ /* 0x000fe20000000003 */
[----:B------:R-:W-:Y:S01]  /*62b0*/  IMAD.X R7, R9, 0x1, R169, P4 ;  /* 0x0000000109077824 */ /* 0x000fe200020e06a9 */
[----:B------:R-:W-:Y:S01]  /*62c0*/  LEA R10, P5, R14, R10, 0x1 ;  /* 0x0000000a0e0a7211 */ /* 0x000fe200078a08ff */
[----:B------:R-:W-:Y:S02]  /*62d0*/  IMAD.IADD R13, R13, 0x1, R15 ;  /* 0x000000010d0d7824 */ /* 0x000fe400078e020f */
[----:B------:R-:W-:-:S03]  /*62e0*/  F2FP.BF16.F32.PACK_AB R3, RZ, R3 ;  /* 0x00000003ff03723e */ /* 0x000fc600000010ff */
[----:B------:R-:W-:Y:S02]  /*62f0*/  LEA.HI.X R11, R14, R11, R13, 0x1, P5 ;  /* 0x0000000b0e0b7211 */ /* 0x000fe400028f0c0d */
[----:B------:R2:W-:Y:S01]  /*6300*/  @P3 STG.E.U16 desc[UR36][R6.64], R3 ;  /* 0x0000000306003986 */ /* 0x0005e2000c101524 */
[----:B------:R-:W-:Y:S05]  /*6310*/  @!P2 BRA `(.L_x_163) ;  /* 0x000000000004a947 */ /* 0x000fea0003800000 */
[----:B------:R0:W5:Y:S02]  /*6320*/  LDG.E.LTC128B.U16 R154, desc[UR36][R10.64+0x2] ;  /* 0x000002240a9a7981 */ /* 0x000164000c1e1520 */
.L_x_163:
[----:B------:R-:W-:Y:S05]  /*6330*/  BSYNC B1 ;  /* 0x0000000000017941 */ /* 0x000fea0003800000 */
.L_x_162:
[----:B--2--5:R-:W-:Y:S01]  /*6340*/  IMAD.U32 R3, R154, 0x10000, RZ ;  /* 0x000100009a037824 */ /* 0x024fe200078e00ff */
[----:B------:R-:W-:Y:S01]  /*6350*/  ISETP.GT.AND P3, PT, R0, 0x8, P0 ;  /* 0x000000080000780c */ /* 0x000fe20000764270 */
[----:B------:R-:W-:Y:S02]  /*6360*/  BSSY B1, `(.L_x_164) ;  /* 0x0000007000017945 */ /* 0x000fe40003800000 */
[----:B------:R-:W-:-:S04]  /*6370*/  FMUL R12, R3, R156 ;  /* 0x0000009c030c7220 */ /* 0x000fc80000400000 */
[----:B------:R-:W-:-:S05]  /*6380*/  FFMA R12, R27, R155, R12 ;  /* 0x0000009b1b0c7223 */ /* 0x000fca000000000c */
[----:B------:R-:W-:-:S05]  /*6390*/  F2FP.BF16.F32.PACK_AB R12, RZ, R12 ;  /* 0x0000000cff0c723e */ /* 0x000fca00000010ff */
[----:B------:R2:W-:Y:S01]  /*63a0*/  @P2 STG.E.U16 desc[UR36][R6.64+0x2], R12 ;  /* 0x0000020c06002986 */ /* 0x0005e2000c101524 */
[----:B------:R-:W-:Y:S05]  /*63b0*/  @!P3 BRA `(.L_x_165) ;  /* 0x000000000004b947 */ /* 0x000fea0003800000 */
[----:B------:R0:W5:Y:S02]  /*63c0*/  LDG.E.LTC128B.U16 R154, desc[UR36][R4.64+0x10] ;  /* 0x00001024049a7981 */ /* 0x000164000c1e1520 */
.L_x_165:
[----:B------:R-:W-:Y:S05]  /*63d0*/  BSYNC B1 ;  /* 0x0000000000017941 */ /* 0x000fea0003800000 */
.L_x_164:
[----:B-----5:R-:W-:Y:S01]  /*63e0*/  IMAD.U32 R3, R154, 0x10000, RZ ;  /* 0x000100009a037824 */ /* 0x020fe200078e00ff */
[----:B--2---:R-:W-:Y:S01]  /*63f0*/  MOV R6, R8 ;  /* 0x0000000800067202 */ /* 0x004fe20000000f00 */
[----:B------:R-:W-:Y:S01]  /*6400*/  IMAD.MOV.U32 R7, RZ, RZ, R9 ;  /* 0x000000ffff077224 */ /* 0x000fe200078e0009 */
[----:B------:R-:W-:Y:S01]  /*6410*/  ISETP.GT.AND P2, PT, R0, 0x9, P0 ;  /* 0x000000090000780c */ /* 0x000fe20000744270 */
[----:B------:R-:W-:Y:S01]  /*6420*/  FMUL R3, R3, R156 ;  /* 0x0000009c03037220 */ /* 0x000fe20000400000 */
[----:B------:R-:W-:Y:S03]  /*6430*/  BSSY B1, `(.L_x_166) ;  /* 0x0000006000017945 */ /* 0x000fe60003800000 */
[----:B------:R-:W-:-:S05]  /*6440*/  FFMA R3, R28, R155, R3 ;  /* 0x0000009b1c037223 */ /* 0x000fca0000000003 */
[----:B------:R-:W-:-:S05]  /*6450*/  F2FP.BF16.F32.PACK_AB R3, RZ, R3 ;  /* 0x00000003ff03723e */ /* 0x000fca00000010ff */
[----:B------:R2:W-:Y:S01]  /*6460*/  @P3 STG.E.U16 desc[UR36][R6.64+0x10], R3 ;  /* 0x0000100306003986 */ /* 0x0005e2000c101524 */
[----:B------:R-:W-:Y:S05]  /*6470*/  @!P2 BRA `(.L_x_167) ;  /* 0x000000000004a947 */ /* 0x000fea0003800000 */
[----:B------:R0:W5:Y:S02]  /*6480*/  LDG.E.LTC128B.U16 R154, desc[UR36][R4.64+0x12] ;  /* 0x00001224049a7981 */ /* 0x000164000c1e1520 */
.L_x_167:
[----:B------:R-:W-:Y:S05]  /*6490*/  BSYNC B1 ;  /* 0x0000000000017941 */ /* 0x000fea0003800000 */
.L_x_166:
        /* <DEDUP_REMOVED lines=9> */
.L_x_169:
[----:B------:R-:W-:Y:S05]  /*6530*/  BSYNC B1 ;  /* 0x0000000000017941 */ /* 0x000fea0003800000 */
.L_x_168:
[----:B-----5:R-:W-:Y:S01]  /*6540*/  IMAD.U32 R3, R154, 0x10000, RZ ;  /* 0x000100009a037824 */ /* 0x020fe200078e00ff */
[----:B0-----:R-:W-:Y:S01]  /*6550*/  IADD3 R8, P3, R167, R8, RZ ;  /* 0x00000008a7087210 */ /* 0x001fe20007f7e0ff */
[----:B------:R-:W-:Y:S01]  /*6560*/  BSSY B1, `(.L_x_170) ;  /* 0x0000009000017945 */ /* 0x000fe20003800000 */
[----:B------:R-:W-:Y:S01]  /*6570*/  ISETP.GT.AND P2, PT, R0, 0x9, P1 ;  /* 0x000000090000780c */ /* 0x000fe20000f44270 */
[----:B------:R-:W-:Y:S02]  /*6580*/  FMUL R3, R3, R156 ;  /* 0x0000009c03037220 */ /* 0x000fe40000400000 */
[----:B------:R-:W-:Y:S02]  /*6590*/  IMAD.X R9, R169, 0x1, R9, P3 ;  /* 0x00000001a9097824 */ /* 0x000fe400018e0609 */
[----:B------:R-:W-:-:S05]  /*65a0*/  FFMA R3, R30, R155, R3 ;  /* 0x0000009b1e037223 */ /* 0x000fca0000000003 */
[----:B------:R-:W-:-:S05]  /*65b0*/  F2FP.BF16.F32.PACK_AB R3, RZ, R3 ;  /* 0x00000003ff03723e */ /* 0x000fca00000010ff */
[----:B------:R0:W-:Y:S01]  /*65c0*/  @P4 STG.E.U16 desc[UR36][R8.64+0x10], R3 ;  /* 0x0000100308004986 */ /* 0x0001e2000c101524 */
[----:B------:R-:W-:Y:S05]  /*65d0*/  @!P2 BRA `(.L_x_171) ;  /* 0x000000000004a947 */ /* 0x000fea0003800000 */
[----:B------:R0:W5:Y:S02]  /*65e0*/  LDG.E.LTC128B.U16 R154, desc[UR36][R10.64+0x12] ;  /* 0x000012240a9a7981 */ /* 0x000164000c1e1520 */
.L_x_171:
[----:B------:R-:W-:Y:S05]  /*65f0*/  BSYNC B1 ;  /* 0x0000000000017941 */ /* 0x000fea0003800000 */
.L_x_170:
[----:B0----5:R-:W-:Y:S01]  /*6600*/  IMAD.U32 R3, R154, 0x10000, RZ ;  /* 0x000100009a037824 */ /* 0x021fe200078e00ff */
[----:B------:R-:W-:Y:S01]  /*6610*/  ISETP.GT.AND P3, PT, R0, 0x10, P0 ;  /* 0x000000100000780c */ /* 0x000fe20000764270 */
[----:B------:R-:W-:Y:S02]  /*6620*/  BSSY B1, `(.L_x_172) ;  /* 0x0000009000017945 */ /* 0x000fe40003800000 */
[----:B------:R-:W-:-:S04]  /*6630*/  FMUL R8, R3, R156 ;  /* 0x0000009c03087220 */ /* 0x000fc80000400000 */
[----:B------:R-:W-:Y:S01]  /*6640*/  FFMA R31, R31, R155, R8 ;  /* 0x0000009b1f1f7223 */ /* 0x000fe20000000008 */
[----:B------:R-:W-:-:S04]  /*6650*/  IADD3 R8, P4, P5, R167, R160, R93 ;  /* 0x000000a0a7087210 */ /* 0x000fc80007d9e05d */
[----:B------:R-:W-:Y:S02]  /*6660*/  F2FP.BF16.F32.PACK_AB R31, RZ, R31 ;  /* 0x0000001fff1f723e */ /* 0x000fe400000010ff */
[----:B------:R-:W-:-:S05]  /*6670*/  IADD3.X R9, R169, R161, R95, P4, P5 ;  /* 0x000000a1a9097210 */ /* 0x000fca00027ea45f */
[----:B------:R0:W-:Y:S01]  /*6680*/  @P2 STG.E.U16 desc[UR36][R8.64+0x12], R31 ;  /* 0x0000121f08002986 */ /* 0x0001e2000c101524 */
[----:B------:R-:W-:Y:S05]  /*6690*/  @!P3 BRA `(.L_x_173) ;  /* 0x000000000004b947 */ /* 0x000fea0003800000 */
[----:B------:R0:W5:Y:S02]  /*66a0*/  LDG.E.LTC128B.U16 R154, desc[UR36][R4.64+0x20] ;  /* 0x00002024049a7981 */ /* 0x000164000c1e1520 */
.L_x_173:
[----:B------:R-:W-:Y:S05]  /*66b0*/  BSYNC B1 ;  /* 0x0000000000017941 */ /* 0x000fea0003800000 */
.L_x_172:
[----:B-----5:R-:W-:Y:S01]  /*66c0*/  IMAD.U32 R3, R154, 0x10000, RZ ;  /* 0x000100009a037824 */ /* 0x020fe200078e00ff */
        /* <DEDUP_REMOVED lines=8> */
.L_x_175:
[----:B------:R-:W-:Y:S05]  /*6750*/  BSYNC B1 ;  /* 0x0000000000017941 */ /* 0x000fea0003800000 */
.L_x_174:
[----:B0----5:R-:W-:Y:S01]  /*6760*/  IMAD.U32 R3, R154, 0x10000, RZ ;  /* 0x000100009a037824 */ /* 0x021fe200078e00ff */
[----:B------:R-:W-:Y:S01]  /*6770*/  ISETP.GT.AND P3, PT, R0, 0x10, P1 ;  /* 0x000000100000780c */ /* 0x000fe20000f64270 */
[----:B------:R-:W-:Y:S02]  /*6780*/  BSSY B1, `(.L_x_176) ;  /* 0x0000007000017945 */ /* 0x000fe40003800000 */
[----:B--2---:R-:W-:-:S04]  /*6790*/  FMUL R12, R3, R156 ;  /* 0x0000009c030c7220 */ /* 0x004fc80000400000 */
[----:B------:R-:W-:-:S05]  /*67a0*/  FFMA R12, R33, R155, R12 ;  /* 0x0000009b210c7223 */ /* 0x000fca000000000c */
[----:B------:R-:W-:-:S05]  /*67b0*/  F2FP.BF16.F32.PACK_AB R12, RZ, R12 ;  /* 0x0000000cff0c723e */ /* 0x000fca00000010ff */
[----:B------:R0:W-:Y:S01]  /*67c0*/  @P2 STG.E.U16 desc[UR36][R6.64+0x22], R12 ;  /* 0x0000220c06002986 */ /* 0x0001e2000c101524 */
[----:B------:R-:W-:Y:S05]  /*67d0*/  @!P3 BRA `(.L_x_177) ;  /* 0x000000000004b947 */ /* 0x000fea0003800000 */
[----:B------:R2:W5:Y:S02]  /*67e0*/  LDG.E.LTC128B.U16 R154, desc[UR36][R10.64+0x20] ;  /* 0x000020240a9a7981 */ /* 0x000564000c1e1520 */
.L_x_177:
[----:B------:R-:W-:Y:S05]  /*67f0*/  BSYNC B1 ;  /* 0x0000000000017941 */ /* 0x000fea0003800000 */
.L_x_176:
        /* <DEDUP_REMOVED lines=9> */
.L_x_179:
[----:B------:R-:W-:Y:S05]  /*6890*/  BSYNC B1 ;  /* 0x0000000000017941 */ /* 0x000fea0003800000 */
.L_x_178:
[----:B0----5:R-:W-:Y:S01]  /*68a0*/  IMAD.U32 R3, R154, 0x10000, RZ ;  /* 0x000100009a037824 */ /* 0x021fe200078e00ff */
        /* <DEDUP_REMOVED lines=8> */
.L_x_181:
[----:B------:R-:W-:Y:S05]  /*6930*/  BSYNC B1 ;  /* 0x0000000000017941 */ /* 0x000fea0003800000 */
.L_x_180:
        /* <DEDUP_REMOVED lines=9> */
.L_x_183:
[----:B------:R-:W-:Y:S05]  /*69d0*/  BSYNC B1 ;  /* 0x0000000000017941 */ /* 0x000fea0003800000 */
.L_x_182:
        /* <DEDUP_REMOVED lines=9> */
.L_x_185:
[----:B------:R-:W-:Y:S05]  /*6a70*/  BSYNC B1 ;  /* 0x0000000000017941 */ /* 0x000fea0003800000 */
.L_x_184:
        /* <DEDUP_REMOVED lines=9> */
.L_x_187:
[----:B------:R-:W-:Y:S05]  /*6b10*/  BSYNC B1 ;  /* 0x0000000000017941 */ /* 0x000fea0003800000 */
.L_x_186:
[----:B0----5:R-:W-:Y:S01]  /*6b20*/  SHF.L.U32 R3, R154, 0x10, RZ ;  /* 0x000000109a037819 */ /* 0x021fe200000006ff */
[----:B------:R-:W-:Y:S01]  /*6b30*/  BSSY B1, `(.L_x_188) ;  /* 0x0000008000017945 */ /* 0x000fe20003800000 */
[----:B------:R-:W-:-:S03]  /*6b40*/  ISETP.GT.AND P3, PT, R0, 0x20, P0 ;  /* 0x000000200000780c */ /* 0x000fc60000764270 */
[----:B------:R-:W-:-:S04]  /*6b50*/  FMUL R12, R3, R156 ;  /* 0x0000009c030c7220 */ /* 0x000fc80000400000 */
[----:B------:R-:W-:-:S05]  /*6b60*/  FFMA R12, R39, R155, R12 ;  /* 0x0000009b270c7223 */ /* 0x000fca000000000c */
[----:B------:R-:W-:-:S05]  /*6b70*/  F2FP.BF16.F32.PACK_AB R12, RZ, R12 ;  /* 0x0000000cff0c723e */ /* 0x000fca00000010ff */
[----:B------:R0:W-:Y:S01]  /*6b80*/  @P2 STG.E.U16 desc[UR36][R8.64+0x32], R12 ;  /* 0x0000320c08002986 */ /* 0x0001e2000c101524 */
[----:B------:R-:W-:Y:S05]  /*6b90*/  @!P3 BRA `(.L_x_189) ;  /* 0x000000000004b947 */ /* 0x000fea0003800000 */
[----:B------:R0:W5:Y:S02]  /*6ba0*/  LDG.E.LTC128B.U16 R154, desc[UR36][R4.64+0x40] ;  /* 0x00004024049a7981 */ /* 0x000164000c1e1520 */
.L_x_189:
[----:B------:R-:W-:Y:S05]  /*6bb0*/  BSYNC B1 ;  /* 0x0000000000017941 */ /* 0x000fea0003800000 */
.L_x_188:
        /* <DEDUP_REMOVED lines=9> */
.L_x_191:
[----:B------:R-:W-:Y:S05]  /*6c50*/  BSYNC B1 ;  /* 0x0000000000017941 */ /* 0x000fea0003800000 */
.L_x_190:
        /* <DEDUP_REMOVED lines=9> */
.L_x_193:
[----:B------:R-:W-:Y:S05]  /*6cf0*/  BSYNC B1 ;  /* 0x0000000000017941 */ /* 0x000fea0003800000 */
.L_x_192:
        /* <DEDUP_REMOVED lines=9> */
.L_x_195:
[----:B------:R-:W-:Y:S05]  /*6d90*/  BSYNC B1 ;  /* 0x0000000000017941 */ /* 0x000fea0003800000 */
.L_x_194:
        /* <DEDUP_REMOVED lines=9> */
.L_x_197:
[----:B------:R-:W-:Y:S05]  /*6e30*/  BSYNC B1 ;  /* 0x0000000000017941 */ /* 0x000fea0003800000 */
.L_x_196:
        /* <DEDUP_REMOVED lines=9> */
.L_x_199:
[----:B------:R-:W-:Y:S05]  /*6ed0*/  BSYNC B1 ;  /* 0x0000000000017941 */ /* 0x000fea0003800000 */
.L_x_198:
        /* <DEDUP_REMOVED lines=9> */
.L_x_201:
[----:B------:R-:W-:Y:S05]  /*6f70*/  BSYNC B1 ;  /* 0x0000000000017941 */ /* 0x000fea0003800000 */
.L_x_200:
        /* <DEDUP_REMOVED lines=9> */
.L_x_203:
[----:B------:R-:W-:Y:S05]  /*7010*/  BSYNC B1 ;  /* 0x0000000000017941 */ /* 0x000fea0003800000 */
.L_x_202:
        /* <DEDUP_REMOVED lines=9> */
.L_x_205:
[----:B------:R-:W-:Y:S05]  /*70b0*/  BSYNC B1 ;  /* 0x0000000000017941 */ /* 0x000fea0003800000 */
.L_x_204:
        /* <DEDUP_REMOVED lines=9> */
.L_x_207:
[----:B------:R-:W-:Y:S05]  /*7150*/  BSYNC B1 ;  /* 0x0000000000017941 */ /* 0x000fea0003800000 */
.L_x_206:
        /* <DEDUP_REMOVED lines=9> */
.L_x_209:
[----:B------:R-:W-:Y:S05]  /*71f0*/  BSYNC B1 ;  /* 0x0000000000017941 */ /* 0x000fea0003800000 */
.L_x_208:
        /* <DEDUP_REMOVED lines=9> */
.L_x_211:
[----:B------:R-:W-:Y:S05]  /*7290*/  BSYNC B1 ;  /* 0x0000000000017941 */ /* 0x000fea0003800000 */
.L_x_210:
        /* <DEDUP_REMOVED lines=9> */
.L_x_213:
[----:B------:R-:W-:Y:S05]  /*7330*/  BSYNC B1 ;  /* 0x0000000000017941 */ /* 0x000fea0003800000 */
.L_x_212:
[----:B-----5:R-:W-:Y:S01]  /*7340*/  SHF.L.U32 R3, R154, 0x10, RZ ;  /* 0x000000109a037819 */ /* 0x020fe200000006ff */
        /* <DEDUP_REMOVED lines=8> */
.L_x_215:
[----:B------:R-:W-:Y:S05]  /*73d0*/  BSYNC B1 ;  /* 0x0000000000017941 */ /* 0x000fea0003800000 */
.L_x_214:
        /* <DEDUP_REMOVED lines=9> */
.L_x_217:
[----:B------:R-:W-:Y:S05]  /*7470*/  BSYNC B1 ;  /* 0x0000000000017941 */ /* 0x000fea0003800000 */
.L_x_216:
        /* <DEDUP_REMOVED lines=9> */
.L_x_219:
[----:B------:R-:W-:Y:S05]  /*7510*/  BSYNC B1 ;  /* 0x0000000000017941 */ /* 0x000fea0003800000 */
.L_x_218:
        /* <DEDUP_REMOVED lines=9> */
.L_x_221:
[----:B------:R-:W-:Y:S05]  /*75b0*/  BSYNC B1 ;  /* 0x0000000000017941 */ /* 0x000fea0003800000 */
.L_x_220:
        /* <DEDUP_REMOVED lines=9> */
.L_x_223:
[----:B------:R-:W-:Y:S05]  /*7650*/  BSYNC B1 ;  /* 0x0000000000017941 */ /* 0x000fea0003800000 */
.L_x_222:
        /* <DEDUP_REMOVED lines=9> */
.L_x_225:
[----:B------:R-:W-:Y:S05]  /*76f0*/  BSYNC B1 ;  /* 0x0000000000017941 */ /* 0x000fea0003800000 */
.L_x_224:
        /* <DEDUP_REMOVED lines=9> */
.L_x_227:
[----:B------:R-:W-:Y:S05]  /*7790*/  BSYNC B1 ;  /* 0x0000000000017941 */ /* 0x000fea0003800000 */
.L_x_226:
        /* <DEDUP_REMOVED lines=9> */
.L_x_229:
[----:B------:R-:W-:Y:S05]  /*7830*/  BSYNC B1 ;  /* 0x0000000000017941 */ /* 0x000fea0003800000 */
.L_x_228:
        /* <DEDUP_REMOVED lines=9> */
.L_x_231:
[----:B------:R-:W-:Y:S05]  /*78d0*/  BSYNC B1 ;  /* 0x0000000000017941 */ /* 0x000fea0003800000 */
.L_x_230:
        /* <DEDUP_REMOVED lines=9> */
.L_x_233:
[----:B------:R-:W-:Y:S05]  /*7970*/  BSYNC B1 ;  /* 0x0000000000017941 */ /* 0x000fea0003800000 */
.L_x_232:
        /* <DEDUP_REMOVED lines=9> */
.L_x_235:
[----:B------:R-:W-:Y:S05]  /*7a10*/  BSYNC B1 ;  /* 0x0000000000017941 */ /* 0x000fea0003800000 */
.L_x_234:
        /* <DEDUP_REMOVED lines=9> */
.L_x_237:
[----:B------:R-:W-:Y:S05]  /*7ab0*/  BSYNC B1 ;  /* 0x0000000000017941 */ /* 0x000fea0003800000 */
.L_x_236:
        /* <DEDUP_REMOVED lines=9> */
.L_x_239:
[----:B------:R-:W-:Y:S05]  /*7b50*/  BSYNC B1 ;  /* 0x0000000000017941 */ /* 0x000fea0003800000 */
.L_x_238:
        /* <DEDUP_REMOVED lines=9> */
.L_x_241:
[----:B------:R-:W-:Y:S05]  /*7bf0*/  BSYNC B1 ;  /* 0x0000000000017941 */ /* 0x000fea0003800000 */
.L_x_240:
        /* <DEDUP_REMOVED lines=9> */
.L_x_243:
[----:B------:R-:W-:Y:S05]  /*7c90*/  BSYNC B1 ;  /* 0x0000000000017941 */ /* 0x000fea0003800000 */
.L_x_242:
        /* <DEDUP_REMOVED lines=9> */
.L_x_245:
[----:B------:R-:W-:Y:S05]  /*7d30*/  BSYNC B1 ;  /* 0x0000000000017941 */ /* 0x000fea0003800000 */
.L_x_244:
        /* <DEDUP_REMOVED lines=9> */
.L_x_247:
[----:B------:R-:W-:Y:S05]  /*7dd0*/  BSYNC B1 ;  /* 0x0000000000017941 */ /* 0x000fea0003800000 */
.L_x_246:
        /* <DEDUP_REMOVED lines=9> */
.L_x_249:
[----:B------:R-:W-:Y:S05]  /*7e70*/  BSYNC B1 ;  /* 0x0000000000017941 */ /* 0x000fea0003800000 */
.L_x_248:
        /* <DEDUP_REMOVED lines=9> */
.L_x_251:
[----:B------:R-:W-:Y:S05]  /*7f10*/  BSYNC B1 ;  /* 0x0000000000017941 */ /* 0x000fea0003800000 */
.L_x_250:
        /* <DEDUP_REMOVED lines=9> */
.L_x_253:
[----:B------:R-:W-:Y:S05]  /*7fb0*/  BSYNC B1 ;  /* 0x0000000000017941 */ /* 0x000fea0003800000 */
.L_x_252:
        /* <DEDUP_REMOVED lines=9> */
.L_x_255:
[----:B------:R-:W-:Y:S05]  /*8050*/  BSYNC B1 ;  /* 0x0000000000017941 */ /* 0x000fea0003800000 */
.L_x_254:
        /* <DEDUP_REMOVED lines=9> */
.L_x_257:
[----:B------:R-:W-:Y:S05]  /*80f0*/  BSYNC B1 ;  /* 0x0000000000017941 */ /* 0x000fea0003800000 */
.L_x_256:
        /* <DEDUP_REMOVED lines=9> */
.L_x_259:
[----:B------:R-:W-:Y:S05]  /*8190*/  BSYNC B1 ;  /* 0x0000000000017941 */ /* 0x000fea0003800000 */
.L_x_258:
        /* <DEDUP_REMOVED lines=9> */
.L_x_261:
[----:B------:R-:W-:Y:S05]  /*8230*/  BSYNC B1 ;  /* 0x0000000000017941 */ /* 0x000fea0003800000 */
.L_x_260:
        /* <DEDUP_REMOVED lines=9> */
.L_x_263:
[----:B------:R-:W-:Y:S05]  /*82d0*/  BSYNC B1 ;  /* 0x0000000000017941 */ /* 0x000fea0003800000 */
.L_x_262:
        /* <DEDUP_REMOVED lines=9> */
.L_x_265:
[----:B------:R-:W-:Y:S05]  /*8370*/  BSYNC B1 ;  /* 0x0000000000017941 */ /* 0x000fea0003800000 */
.L_x_264:
        /* <DEDUP_REMOVED lines=9> */
.L_x_267:
[----:B------:R-:W-:Y:S05]  /*8410*/  BSYNC B1 ;  /* 0x0000000000017941 */ /* 0x000fea0003800000 */
.L_x_266:
        /* <DEDUP_REMOVED lines=9> */
.L_x_269:
[----:B------:R-:W-:Y:S05]  /*84b0*/  BSYNC B1 ;  /* 0x0000000000017941 */ /* 0x000fea0003800000 */
.L_x_268:
        /* <DEDUP_REMOVED lines=9> */
.L_x_271:
[----:B------:R-:W-:Y:S05]  /*8550*/  BSYNC B1 ;  /* 0x0000000000017941 */ /* 0x000fea0003800000 */
.L_x_270:
        /* <DEDUP_REMOVED lines=9> */
.L_x_273:
[----:B------:R-:W-:Y:S05]  /*85f0*/  BSYNC B1 ;  /* 0x0000000000017941 */ /* 0x000fea0003800000 */
.L_x_272:
        /* <DEDUP_REMOVED lines=9> */
.L_x_275:
[----:B------:R-:W-:Y:S05]  /*8690*/  BSYNC B1 ;  /* 0x0000000000017941 */ /* 0x000fea0003800000 */
.L_x_274:
        /* <DEDUP_REMOVED lines=9> */
.L_x_277:
[----:B------:R-:W-:Y:S05]  /*8730*/  BSYNC B1 ;  /* 0x0000000000017941 */ /* 0x000fea0003800000 */
.L_x_276:
        /* <DEDUP_REMOVED lines=9> */
.L_x_279:
[----:B------:R-:W-:Y:S05]  /*87d0*/  BSYNC B1 ;  /* 0x0000000000017941 */ /* 0x000fea0003800000 */
.L_x_278:
[----:B0----5:R-:W-:Y:S01]  /*87e0*/  IMAD.U32 R3, R154, 0x10000, RZ ;  /* 0x000100009a037824 */ /* 0x021fe200078e00ff */
[----:B------:R-:W-:Y:S01]  /*87f0*/  ISETP.GT.AND P2, PT, R0, 0x78, P1 ;  /* 0x000000780000780c */ /* 0x000fe20000f44270 */
[----:B------:R-:W-:Y:S02]  /*8800*/  BSSY B1, `(.L_x_280) ;  /* 0x0000007000017945 */ /* 0x000fe40003800000 */
[----:B-1----:R-:W-:-:S04]  /*8810*/  FMUL R4, R3, R156 ;  /* 0x0000009c03047220 */ /* 0x002fc80000400000 */
[----:B------:R-:W-:-:S05]  /*8820*/  FFMA R4, R85, R155, R4 ;  /* 0x0000009b55047223 */ /* 0x000fca0000000004 */
[----:B------:R-:W-:-:S05]  /*8830*/  F2FP.BF16.F32.PACK_AB R4, RZ, R4 ;  /* 0x00000004ff04723e */ /* 0x000fca00000010ff */
[----:B------:R0:W-:Y:S01]  /*8840*/  @P0 STG.E.U16 desc[UR36][R6.64+0xf2], R4 ;  /* 0x0000f20406000986 */ /* 0x0001e2000c101524 */
[----:B------:R-:W-:Y:S05]  /*8850*/  @!P2 BRA `(.L_x_281) ;  /* 0x000000000004a947 */ /* 0x000fea0003800000 */
[----:B------:R1:W5:Y:S02]  /*8860*/  LDG.E.LTC128B.U16 R154, desc[UR36][R10.64+0xf0] ;  /* 0x0000f0240a9a7981 */ /* 0x000364000c1e1520 */
.L_x_281:
[----:B------:R-:W-:Y:S05]  /*8870*/  BSYNC B1 ;  /* 0x0000000000017941 */ /* 0x000fea0003800000 */
.L_x_280:
[----:B-----5:R-:W-:Y:S01]  /*8880*/  IMAD.U32 R3, R154, 0x10000, RZ ;  /* 0x000100009a037824 */ /* 0x020fe200078e00ff */
[----:B------:R-:W-:Y:S01]  /*8890*/  ISETP.GT.AND P1, PT, R0, 0x79, P1 ;  /* 0x000000790000780c */ /* 0x000fe20000f24270 */
[----:B0-----:R-:W-:Y:S01]  /*88a0*/  @P2 IMAD.MOV.U32 R4, RZ, RZ, R8 ;  /* 0x000000ffff042224 */ /* 0x001fe200078e0008 */
[----:B------:R-:W-:Y:S01]  /*88b0*/  BSSY B1, `(.L_x_282) ;  /* 0x0000008000017945 */ /* 0x000fe20003800000 */
[----:B------:R-:W-:Y:S01]  /*88c0*/  FMUL R3, R3, R156 ;  /* 0x0000009c03037220 */ /* 0x000fe20000400000 */
[----:B------:R-:W-:-:S03]  /*88d0*/  @P2 IMAD.MOV.U32 R5, RZ, RZ, R9 ;  /* 0x000000ffff052224 */ /* 0x000fc600078e0009 */
[----:B------:R-:W-:-:S05]  /*88e0*/  FFMA R3, R86, R155, R3 ;  /* 0x0000009b56037223 */ /* 0x000fca0000000003 */
[----:B------:R-:W-:-:S05]  /*88f0*/  F2FP.BF16.F32.PACK_AB R3, RZ, R3 ;  /* 0x00000003ff03723e */ /* 0x000fca00000010ff */
[----:B------:R0:W-:Y:S01]  /*8900*/  @P2 STG.E.U16 desc[UR36][R4.64+0xf0], R3 ;  /* 0x0000f00304002986 */ /* 0x0001e2000c101524 */
[----:B------:R-:W-:Y:S05]  /*8910*/  @!P1 BRA `(.L_x_283) ;  /* 0x0000000000049947 */ /* 0x000fea0003800000 */
[----:B------:R0:W5:Y:S02]  /*8920*/  LDG.E.LTC128B.U16 R154, desc[UR36][R10.64+0xf2] ;  /* 0x0000f2240a9a7981 */ /* 0x000164000c1e1520 */
.L_x_283:
[----:B------:R-:W-:Y:S05]  /*8930*/  BSYNC B1 ;  /* 0x0000000000017941 */ /* 0x000fea0003800000 */
.L_x_282:
[----:B------:R-:W-:Y:S05]  /*8940*/  @!P1 BRA `(.L_x_284) ;  /* 0x00000024004c9947 */ /* 0x000fea0003800000 */
[----:B0----5:R-:W-:-:S04]  /*8950*/  IMAD.U32 R3, R154, 0x10000, RZ ;  /* 0x000100009a037824 */ /* 0x021fc800078e00ff */
[----:B------:R-:W-:-:S04]  /*8960*/  FMUL R0, R3, R156 ;  /* 0x0000009c03007220 */ /* 0x000fc80000400000 */
[----:B------:R-:W-:-:S05]  /*8970*/  FFMA R0, R87, R155, R0 ;  /* 0x0000009b57007223 */ /* 0x000fca0000000000 */
[----:B------:R-:W-:-:S05]  /*8980*/  F2FP.BF16.F32.PACK_AB R0, RZ, R0 ;  /* 0x00000000ff00723e */ /* 0x000fca00000010ff */
[----:B------:R0:W-:Y:S01]  /*8990*/  STG.E.U16 desc[UR36][R8.64+0xf2], R0 ;  /* 0x0000f20008007986 */ /* 0x0001e2000c101524 */
[----:B------:R-:W-:Y:S05]  /*89a0*/  BRA `(.L_x_284) ;  /* 0x0000002400347947 */ /* 0x000fea0003800000 */
.L_x_33:
[----:B------:R-:W-:Y:S01]  /*89b0*/  ULDC.64 UR4, c[0x0][0x5c0] ;  /* 0x0001700000047ab9 */ /* 0x000fe20000000a00 */
[-C--:B------:R-:W-:Y:S01]  /*89c0*/  FMUL R88, R88, R155.reuse ;  /* 0x0000009b58587220 */ /* 0x080fe20000400000 */
[----:B------:R-:W-:Y:S01]  /*89d0*/  LEA R6, P0, R168, UR4, 0x1 ;  /* 0x00000004a8067c11 */ /* 0x000fe2000f8008ff */
[----:B------:R-:W-:Y:S01]  /*89e0*/  IMAD.SHL.U32 R11, R4, 0x10, RZ ;  /* 0x00000010040b7824 */ /* 0x000fe200078e00ff */
[----:B------:R-:W-:Y:S01]  /*89f0*/  ISETP.GT.AND P2, PT, R0, 0x1, P3 ;  /* 0x000000010000780c */ /* 0x000fe20001f44270 */
[-C--:B------:R-:W-:Y:S01]  /*8a00*/  FMUL R89, R89, R155.reuse ;  /* 0x0000009b59597220 */ /* 0x080fe20000400000 */
[----:B------:R-:W-:Y:S01]  /*8a10*/  LEA.HI.X R7, R168, UR5, R167, 0x1, P0 ;  /* 0x00000005a8077c11 */ /* 0x000fe200080f0ca7 */
[-C--:B------:R-:W-:Y:S01]  /*8a20*/  FMUL R90, R90, R155.reuse ;  /* 0x0000009b5a5a7220 */ /* 0x080fe20000400000 */
[----:B------:R-:W-:Y:S01]  /*8a30*/  ISETP.GT.AND P0, PT, R3, 0x8, PT ;  /* 0x000000080300780c */ /* 0x000fe20003f04270 */
[-C--:B------:R-:W-:Y:S01]  /*8a40*/  FMUL R91, R91, R155.reuse ;  /* 0x0000009b5b5b7220 */ /* 0x080fe20000400000 */
[----:B------:R-:W-:Y:S01]  /*8a50*/  F2FP.BF16.F32.PACK_AB R88, RZ, R88 ;  /* 0x00000058ff58723e */ /* 0x000fe200000010ff */
[-C--:B------:R-:W-:Y:S01]  /*8a60*/  FMUL R92, R92, R155.reuse ;  /* 0x0000009b5c5c7220 */ /* 0x080fe20000400000 */
[----:B------:R-:W-:Y:S01]  /*8a70*/  ISETP.GT.AND P4, PT, R0, RZ, P0 ;  /* 0x000000ff0000720c */ /* 0x000fe20000784270 */
[-C--:B------:R-:W-:Y:S01]  /*8a80*/  FMUL R93, R93, R155.reuse ;  /* 0x0000009b5d5d7220 */ /* 0x080fe20000400000 */
[--C-:B------:R-:W-:Y:S01]  /*8a90*/  SHF.L.U64.HI R9, R4, 0x4, R5.reuse ;  /* 0x0000000404097819 */ /* 0x100fe20000010205 */
[----:B------:R-:W-:Y:S01]  /*8aa0*/  @P1 STG.E.U16 desc[UR36][R6.64], R88 ;  /* 0x0000005806001986 */ /* 0x000fe2000c101524 */
[----:B------:R-:W-:Y:S01]  /*8ab0*/  ISETP.GT.AND P1, PT, R0, 0x1, P0 ;  /* 0x000000010000780c */ /* 0x000fe20000724270 */
[-C--:B------:R-:W-:Y:S01]  /*8ac0*/  FMUL R94, R94, R155.reuse ;  /* 0x0000009b5e5e7220 */ /* 0x080fe20000400000 */
[----:B------:R-:W-:Y:S01]  /*8ad0*/  IADD3 R12, P5, R11, R6, RZ ;  /* 0x000000060b0c7210 */ /* 0x000fe20007fbe0ff */
[----:B------:R-:W-:Y:S01]  /*8ae0*/  FMUL R95, R95, R155 ;  /* 0x0000009b5f5f7220 */ /* 0x000fe20000400000 */
[----:B------:R-:W-:Y:S01]  /*8af0*/  F2FP.BF16.F32.PACK_AB R89, RZ, R89 ;  /* 0x00000059ff59723e */ /* 0x000fe200000010ff */
[-C--:B------:R-:W-:Y:S01]  /*8b00*/  FMUL R96, R96, R155.reuse ;  /* 0x0000009b60607220 */ /* 0x080fe20000400000 */
[----:B------:R-:W-:Y:S01]  /*8b10*/  F2FP.BF16.F32.PACK_AB R90, RZ, R90 ;  /* 0x0000005aff5a723e */ /* 0x000fe200000010ff */
[----:B------:R-:W-:Y:S01]  /*8b20*/  FMUL R97, R97, R155 ;  /* 0x0000009b61617220 */ /* 0x000fe20000400000 */
[----:B------:R-:W-:Y:S01]  /*8b30*/  IADD3.X R13, R9, R7, RZ, P5, !PT ;  /* 0x00000007090d7210 */ /* 0x000fe20002ffe4ff */
[----:B------:R-:W-:Y:S01]  /*8b40*/  @P2 STG.E.U16 desc[UR36][R6.64+0x2], R89 ;  /* 0x0000025906002986 */ /* 0x000fe2000c101524 */
[----:B------:R-:W-:Y:S01]  /*8b50*/  F2FP.BF16.F32.PACK_AB R91, RZ, R91 ;  /* 0x0000005bff5b723e */ /* 0x000fe200000010ff */
[-C--:B------:R-:W-:Y:S01]  /*8b60*/  FMUL R98, R98, R155.reuse ;  /* 0x0000009b62627220 */ /* 0x080fe20000400000 */
[C---:B------:R-:W-:Y:S01]  /*8b70*/  ISETP.GT.AND P5, PT, R0.reuse, 0x9, P3 ;  /* 0x000000090000780c */ /* 0x040fe20001fa4270 */
[----:B------:R-:W-:Y:S01]  /*8b80*/  @P4 STG.E.U16 desc[UR36][R12.64], R90 ;  /* 0x0000005a0c004986 */ /* 0x000fe2000c101524 */
[C---:B------:R-:W-:Y:S01]  /*8b90*/  ISETP.GT.AND P4, PT, R0.reuse, 0x8, P3 ;  /* 0x000000080000780c */ /* 0x040fe20001f84270 */
[-C--:B------:R-:W-:Y:S01]  /*8ba0*/  FMUL R99, R99, R155.reuse ;  /* 0x0000009b63637220 */ /* 0x080fe20000400000 */
[C---:B------:R-:W-:Y:S01]  /*8bb0*/  ISETP.GT.AND P2, PT, R0.reuse, 0x8, P0 ;  /* 0x000000080000780c */ /* 0x040fe20000744270 */
[----:B------:R-:W-:Y:S01]  /*8bc0*/  @P1 STG.E.U16 desc[UR36][R12.64+0x2], R91 ;  /* 0x0000025b0c001986 */ /* 0x000fe2000c101524 */
[----:B------:R-:W-:Y:S01]  /*8bd0*/  ISETP.GT.AND P1, PT, R0, 0x9, P0 ;  /* 0x000000090000780c */ /* 0x000fe20000724270 */
[-C--:B------:R-:W-:Y:S01]  /*8be0*/  FMUL R100, R100, R155.reuse ;  /* 0x0000009b64647220 */ /* 0x080fe20000400000 */
[----:B------:R-:W-:Y:S01]  /*8bf0*/  F2FP.BF16.F32.PACK_AB R92, RZ, R92 ;  /* 0x0000005cff5c723e */ /* 0x000fe200000010ff */
[----:B------:R-:W-:Y:S01]  /*8c00*/  FMUL R101, R101, R155 ;  /* 0x0000009b65657220 */ /* 0x000fe20000400000 */
[----:B------:R-:W-:Y:S01]  /*8c10*/  F2FP.BF16.F32.PACK_AB R93, RZ, R93 ;  /* 0x0000005dff5d723e */ /* 0x000fe200000010ff */
[-C--:B------:R-:W-:Y:S01]  /*8c20*/  FMUL R102, R102, R155.reuse ;  /* 0x0000009b66667220 */ /* 0x080fe20000400000 */
[----:B------:R-:W-:Y:S01]  /*8c30*/  F2FP.BF16.F32.PACK_AB R94, RZ, R94 ;  /* 0x0000005eff5e723e */ /* 0x000fe200000010ff */
[----:B------:R-:W-:Y:S01]  /*8c40*/  FMUL R103, R103, R155 ;  /* 0x0000009b67677220 */ /* 0x000fe20000400000 */
[----:B------:R-:W-:Y:S01]  /*8c50*/  F2FP.BF16.F32.PACK_AB R95, RZ, R95 ;  /* 0x0000005fff5f723e */ /* 0x000fe200000010ff */
[----:B------:R-:W-:Y:S01]  /*8c60*/  @P4 STG.E.U16 desc[UR36][R6.64+0x10], R92 ;  /* 0x0000105c06004986 */ /* 0x000fe2000c101524 */
[----:B------:R-:W-:Y:S01]  /*8c70*/  ISETP.GT.AND P4, PT, R0, 0x10, P3 ;  /* 0x000000100000780c */ /* 0x000fe20001f84270 */
[----:B------:R-:W-:Y:S01]  /*8c80*/  FMUL R104, R104, R155 ;  /* 0x0000009b68687220 */ /* 0x000fe20000400000 */
[----:B------:R-:W-:Y:S01]  /*8c90*/  F2FP.BF16.F32.PACK_AB R96, RZ, R96 ;  /* 0x00000060ff60723e */ /* 0x000fe200000010ff */
[----:B------:R-:W-:Y:S01]  /*8ca0*/  @P5 STG.E.U16 desc[UR36][R6.64+0x12], R93 ;  /* 0x0000125d06005986 */ /* 0x000fe2000c101524 */
[----:B------:R-:W-:Y:S01]  /*8cb0*/  F2FP.BF16.F32.PACK_AB R97, RZ, R97 ;  /* 0x00000061ff61723e */ /* 0x000fe200000010ff */
[-C--:B------:R-:W-:Y:S01]  /*8cc0*/  FMUL R105, R105, R155.reuse ;  /* 0x0000009b69697220 */ /* 0x080fe20000400000 */
[C---:B------:R-:W-:Y:S01]  /*8cd0*/  ISETP.GT.AND P5, PT, R0.reuse, 0x11, P0 ;  /* 0x000000110000780c */ /* 0x040fe200007a4270 */
[----:B------:R-:W-:Y:S01]  /*8ce0*/  @P2 STG.E.U16 desc[UR36][R12.64+0x10], R94 ;  /* 0x0000105e0c002986 */ /* 0x000fe2000c101524 */
[----:B------:R-:W-:Y:S01]  /*8cf0*/  ISETP.GT.AND P2, PT, R0, 0x10, P0 ;  /* 0x000000100000780c */ /* 0x000fe20000744270 */
[-C--:B------:R-:W-:Y:S01]  /*8d00*/  FMUL R106, R106, R155.reuse ;  /* 0x0000009b6a6a7220 */ /* 0x080fe20000400000 */
[----:B------:R-:W-:Y:S01]  /*8d10*/  F2FP.BF16.F32.PACK_AB R98, RZ, R98 ;  /* 0x00000062ff62723e */ /* 0x000fe200000010ff */
[----:B------:R-:W-:Y:S01]  /*8d20*/  @P1 STG.E.U16 desc[UR36][R12.64+0x12], R95 ;  /* 0x0000125f0c001986 */ /* 0x000fe2000c101524 */
[C---:B------:R-:W-:Y:S01]  /*8d30*/  ISETP.GT.AND P1, PT, R0.reuse, 0x11, P3 ;  /* 0x000000110000780c */ /* 0x040fe20001f24270 */
[----:B------:R-:W-:Y:S01]  /*8d40*/  FMUL R107, R107, R155 ;  /* 0x0000009b6b6b7220 */ /* 0x000fe20000400000 */
[----:B------:R-:W-:Y:S01]  /*8d50*/  F2FP.BF16.F32.PACK_AB R99, RZ, R99 ;  /* 0x00000063ff63723e */ /* 0x000fe200000010ff */
        /* <DEDUP_REMOVED lines=61> */
[----:B------:R-:W-:Y:S01]  /*9130*/  ISETP.GT.AND P4, PT, R0, 0x31, P3 ;  /* 0x000000310000780c */ /* 0x000fe20001f84270 */
[----:B------:R-:W-:Y:S01]  /*9140*/  FMUL R125, R125, R155 ;  /* 0x0000009b7d7d7220 */ /* 0x000fe20000400000 */
[----:B------:R-:W-:Y:S01]  /*9150*/  F2FP.BF16.F32.PACK_AB R117, RZ, R117 ;  /* 0x00000075ff75723e */ /* 0x000fe200000010ff */
[-C--:B------:R-:W-:Y:S01]  /*9160*/  FMUL R126, R126, R155.reuse ;  /* 0x0000009b7e7e7220 */ /* 0x080fe20000400000 */
[----:B------:R-:W-:Y:S01]  /*9170*/  F2FP.BF16.F32.PACK_AB R118, RZ, R118 ;  /* 0x00000076ff76723e */ /* 0x000fe200000010ff */
[----:B------:R-:W-:Y:S01]  /*9180*/  FMUL R127, R127, R155 ;  /* 0x0000009b7f7f7220 */ /* 0x000fe20000400000 */
[----:B------:R-:W-:Y:S01]  /*9190*/  F2FP.BF16.F32.PACK_AB R119, RZ, R119 ;  /* 0x00000077ff77723e */ /* 0x000fe200000010ff */
        /* <DEDUP_REMOVED lines=64> */
[----:B------:R-:W-:Y:S01]  /*95a0*/  IMAD.SHL.U32 R23, R4, 0x100, RZ ;  /* 0x0000010004177824 */ /* 0x000fe200078e00ff */
[----:B------:R-:W-:Y:S01]  /*95b0*/  F2FP.BF16.F32.PACK_AB R138, RZ, R138 ;  /* 0x0000008aff8a723e */ /* 0x000fe200000010ff */
[----:B------:R-:W-:Y:S01]  /*95c0*/  FMUL R146, R146, R155 ;  /* 0x0000009b92927220 */ /* 0x000fe20000400000 */
[----:B------:R-:W-:Y:S01]  /*95d0*/  F2FP.BF16.F32.PACK_AB R139, RZ, R139 ;  /* 0x0000008bff8b723e */ /* 0x000fe200000010ff */
[----:B------:R-:W-:Y:S01]  /*95e0*/  @P1 STG.E.U16 desc[UR36][R6.64+0x90], R124 ;  /* 0x0000907c06001986 */ /* 0x000fe2000c101524 */
[C---:B------:R-:W-:Y:S01]  /*95f0*/  ISETP.GT.AND P1, PT, R0.reuse, 0x50, P3 ;  /* 0x000000500000780c */ /* 0x040fe20001f24270 */
[-C--:B------:R-:W-:Y:S01]  /*9600*/  FMUL R147, R147, R155.reuse ;  /* 0x0000009b93937220 */ /* 0x080fe20000400000 */
[----:B------:R-:W-:Y:S01]  /*9610*/  F2FP.BF16.F32.PACK_AB R140, RZ, R140 ;  /* 0x0000008cff8c723e */ /* 0x000fe200000010ff */
[----:B------:R-:W-:Y:S01]  /*9620*/  @P2 STG.E.U16 desc[UR36][R6.64+0x92], R125 ;  /* 0x0000927d06002986 */ /* 0x000fe2000c101524 */
[----:B------:R-:W-:Y:S01]  /*9630*/  ISETP.GT.AND P2, PT, R0, 0x51, P3 ;  /* 0x000000510000780c */ /* 0x000fe20001f44270 */
        /* <DEDUP_REMOVED lines=16> */
[-C--:B------:R-:W-:Y:S01]  /*9740*/  FMUL R25, R25, R155.reuse ;  /* 0x0000009b19197220 */ /* 0x080fe20000400000 */
[----:B------:R-:W-:Y:S01]  /*9750*/  SHF.L.U64.HI R21, R4, 0x8, R5 ;  /* 0x0000000804157819 */ /* 0x000fe20000010205 */
[----:B------:R-:W-:Y:S01]  /*9760*/  @P5 STG.E.U16 desc[UR36][R12.64+0xa0], R130 ;  /* 0x0000a0820c005986 */ /* 0x000fe2000c101524 */
[----:B------:R-:W-:Y:S01]  /*9770*/  ISETP.GT.AND P5, PT, R0, 0x58, P0 ;  /* 0x000000580000780c */ /* 0x000fe200007a4270 */
        /* <DEDUP_REMOVED lines=26> */
[----:B------:R-:W-:Y:S01]  /*9920*/  FMUL R32, R32, R155 ;  /* 0x0000009b20207220 */ /* 0x000fe20000400000 */
[----:B------:R-:W-:Y:S01]  /*9930*/  F2FP.BF16.F32.PACK_AB R25, RZ, R25 ;  /* 0x00000019ff19723e */ /* 0x000fe200000010ff */
[-C--:B------:R-:W-:Y:S01]  /*9940*/  FMUL R33, R33, R155.reuse ;  /* 0x0000009b21217220 */ /* 0x080fe20000400000 */
        /* <DEDUP_REMOVED lines=28> */
[----:B------:R-:W-:Y:S01]  /*9b10*/  F2FP.BF16.F32.PACK_AB R34, RZ, R34 ;  /* 0x00000022ff22723e */ /* 0x000fe200000010ff */
[----:B------:R-:W-:Y:S01]  /*9b20*/  FMUL R42, R42, R155 ;  /* 0x0000009b2a2a7220 */ /* 0x000fe20000400000 */
[----:B------:R-:W-:Y:S01]  /*9b30*/  F2FP.BF16.F32.PACK_AB R35, RZ, R35 ;  /* 0x00000023ff23723e */ /* 0x000fe200000010ff */
[----:B------:R-:W-:Y:S01]  /*9b40*/  @P4 STG.E.U16 desc[UR36][R12.64+0xd2], R143 ;  /* 0x0000d28f0c004986 */ /* 0x000fe2000c101524 */
[C---:B------:R-:W-:Y:S01]  /*9b50*/  ISETP.GT.AND P4, PT, R0.reuse, 0x71, P0 ;  /* 0x000000710000780c */ /* 0x040fe20000784270 */
[----:B------:R-:W-:Y:S01]  /*9b60*/  FMUL R43, R43, R155 ;  /* 0x0000009b2b2b7220 */ /* 0x000fe20000400000 */
[----:B------:R-:W-:Y:S01]  /*9b70*/  F2FP.BF16.F32.PACK_AB R36, RZ, R36 ;  /* 0x00000024ff24723e */ /* 0x000fe200000010ff */
[----:B------:R-:W-:Y:S01]  /*9b80*/  @P5 STG.E.U16 desc[UR36][R6.64+0xe0], R144 ;  /* 0x0000e09006005986 */ /* 0x000fe2000c101524 */
[----:B------:R-:W-:Y:S01]  /*9b90*/  ISETP.GT.AND P5, PT, R0, 0x70, P0 ;  /* 0x000000700000780c */ /* 0x000fe200007a4270 */
[----:B------:R-:W-:Y:S01]  /*9ba0*/  @P1 IMAD.MOV.U32 R4, RZ, RZ, R6 ;  /* 0x000000ffff041224 */ /* 0x000fe200078e0006 */
[----:B------:R-:W-:Y:S01]  /*9bb0*/  F2FP.BF16.F32.PACK_AB R37, RZ, R37 ;  /* 0x00000025ff25723e */ /* 0x000fe200000010ff */
[----:B------:R-:W-:Y:S01]  /*9bc0*/  @P1 IMAD.MOV.U32 R5, RZ, RZ, R7 ;  /* 0x000000ffff051224 */ /* 0x000fe200078e0007 */
[----:B------:R-:W-:Y:S01]  /*9bd0*/  F2FP.BF16.F32.PACK_AB R38, RZ, R38 ;  /* 0x00000026ff26723e */ /* 0x000fe200000010ff */
[----:B------:R-:W-:Y:S01]  /*9be0*/  FMUL R44, R44, R155 ;  /* 0x0000009b2c2c7220 */ /* 0x000fe20000400000 */
[----:B------:R-:W-:Y:S01]  /*9bf0*/  F2FP.BF16.F32.PACK_AB R39, RZ, R39 ;  /* 0x00000027ff27723e */ /* 0x000fe200000010ff */
[-C--:B------:R-:W-:Y:S01]  /*9c00*/  FMUL R45, R45, R155.reuse ;  /* 0x0000009b2d2d7220 */ /* 0x080fe20000400000 */
[----:B------:R0:W-:Y:S01]  /*9c10*/  @P1 STG.E.U16 desc[UR36][R4.64+0xe2], R145 ;  /* 0x0000e29104001986 */ /* 0x0001e2000c101524 */
[----:B------:R-:W-:Y:S01]  /*9c20*/  IADD3 R14, P1, P2, R11, R6, R23 ;  /* 0x000000060b0e7210 */ /* 0x000fe20007a3e017 */
[-C--:B------:R-:W-:Y:S01]  /*9c30*/  FMUL R46, R46, R155.reuse ;  /* 0x0000009b2e2e7220 */ /* 0x080fe20000400000 */
[----:B------:R-:W-:Y:S01]  /*9c40*/  F2FP.BF16.F32.PACK_AB R40, RZ, R40 ;  /* 0x00000028ff28723e */ /* 0x000fe200000010ff */
[----:B------:R-:W-:Y:S01]  /*9c50*/  FMUL R47, R47, R155 ;  /* 0x0000009b2f2f7220 */ /* 0x000fe20000400000 */
[----:B------:R-:W-:Y:S01]  /*9c60*/  IADD3.X R15, R9, R7, R21, P1, P2 ;  /* 0x00000007090f7210 */ /* 0x000fe20000fe4415 */
[-C--:B------:R-:W-:Y:S01]  /*9c70*/  FMUL R48, R48, R155.reuse ;  /* 0x0000009b30307220 */ /* 0x080fe20000400000 */
[----:B------:R-:W-:Y:S01]  /*9c80*/  ISETP.GT.AND P1, PT, R3, 0x80, PT ;  /* 0x000000800300780c */ /* 0x000fe20003f24270 */
[-C--:B------:R-:W-:Y:S01]  /*9c90*/  FMUL R49, R49, R155.reuse ;  /* 0x0000009b31317220 */ /* 0x080fe20000400000 */
[----:B------:R-:W-:Y:S01]  /*9ca0*/  ISETP.GT.AND P2, PT, R3, 0x88, PT ;  /* 0x000000880300780c */ /* 0x000fe20003f44270 */
[----:B------:R-:W-:Y:S01]  /*9cb0*/  FMUL R50, R50, R155 ;  /* 0x0000009b32327220 */ /* 0x000fe20000400000 */
[----:B------:R-:W-:Y:S01]  /*9cc0*/  F2FP.BF16.F32.PACK_AB R41, RZ, R41 ;  /* 0x00000029ff29723e */ /* 0x000fe200000010ff */
[----:B0-----:R-:W-:Y:S01]  /*9cd0*/  @P5 IMAD.MOV.U32 R4, RZ, RZ, R12 ;  /* 0x000000ffff045224 */ /* 0x001fe200078e000c */
[----:B------:R-:W-:Y:S01]  /*9ce0*/  F2FP.BF16.F32.PACK_AB R42, RZ, R42 ;  /* 0x0000002aff2a723e */ /* 0x000fe200000010ff */
[----:B------:R-:W-:Y:S01]  /*9cf0*/  @P5 IMAD.MOV.U32 R5, RZ, RZ, R13 ;  /* 0x000000ffff055224 */ /* 0x000fe200078e000d */
[----:B------:R-:W-:Y:S01]  /*9d00*/  F2FP.BF16.F32.PACK_AB R43, RZ, R43 ;  /* 0x0000002bff2b723e */ /* 0x000fe200000010ff */
[-C--:B------:R-:W-:Y:S01]  /*9d10*/  FMUL R51, R51, R155.reuse ;  /* 0x0000009b33337220 */ /* 0x080fe20000400000 */
[----:B------:R-:W-:Y:S01]  /*9d20*/  F2FP.BF16.F32.PACK_AB R44, RZ, R44 ;  /* 0x0000002cff2c723e */ /* 0x000fe200000010ff */
[-C--:B------:R-:W-:Y:S01]  /*9d30*/  FMUL R52, R52, R155.reuse ;  /* 0x0000009b34347220 */ /* 0x080fe20000400000 */
[----:B------:R0:W-:Y:S01]  /*9d40*/  @P5 STG.E.U16 desc[UR36][R4.64+0xe0], R146 ;  /* 0x0000e09204005986 */ /* 0x0001e2000c101524 */
[C---:B------:R-:W-:Y:S01]  /*9d50*/  ISETP.GT.AND P5, PT, R0.reuse, 0x78, P3 ;  /* 0x000000780000780c */ /* 0x040fe20001fa4270 */
[-C--:B------:R-:W-:Y:S01]  /*9d60*/  FMUL R53, R53, R155.reuse ;  /* 0x0000009b35357220 */ /* 0x080fe20000400000 */
[C---:B------:R-:W-:Y:S01]  /*9d70*/  ISETP.GT.AND P3, PT, R0.reuse, 0x79, P3 ;  /* 0x000000790000780c */ /* 0x040fe20001f64270 */
[----:B------:R-:W-:Y:S01]  /*9d80*/  @P4 STG.E.U16 desc[UR36][R12.64+0xe2], R147 ;  /* 0x0000e2930c004986 */ /* 0x000fe2000c101524 */
[----:B------:R-:W-:Y:S01]  /*9d90*/  ISETP.GT.AND P4, PT, R0, 0x78, P0 ;  /* 0x000000780000780c */ /* 0x000fe20000784270 */
[-C--:B------:R-:W-:Y:S01]  /*9da0*/  FMUL R54, R54, R155.reuse ;  /* 0x0000009b36367220 */ /* 0x080fe20000400000 */
[----:B------:R-:W-:Y:S01]  /*9db0*/  ISETP.GT.AND P0, PT, R0, 0x79, P0 ;  /* 0x000000790000780c */ /* 0x000fe20000704270 */
[----:B------:R-:W-:Y:S01]  /*9dc0*/  FMUL R55, R55, R155 ;  /* 0x0000009b37377220 */ /* 0x000fe20000400000 */
[----:B------:R-:W-:Y:S01]  /*9dd0*/  F2FP.BF16.F32.PACK_AB R45, RZ, R45 ;  /* 0x0000002dff2d723e */ /* 0x000fe200000010ff */
[-C--:B------:R-:W-:Y:S01]  /*9de0*/  FMUL R56, R56, R155.reuse ;  /* 0x0000009b38387220 */ /* 0x080fe20000400000 */
[----:B------:R-:W-:Y:S01]  /*9df0*/  F2FP.BF16.F32.PACK_AB R46, RZ, R46 ;  /* 0x0000002eff2e723e */ /* 0x000fe200000010ff */
[----:B------:R-:W-:Y:S01]  /*9e00*/  FMUL R57, R57, R155 ;  /* 0x0000009b39397220 */ /* 0x000fe20000400000 */
[----:B------:R-:W-:Y:S01]  /*9e10*/  F2FP.BF16.F32.PACK_AB R47, RZ, R47 ;  /* 0x0000002fff2f723e */ /* 0x000fe200000010ff */
[----:B------:R-:W-:Y:S01]  /*9e20*/  @P5 STG.E.U16 desc[UR36][R6.64+0xf0], R148 ;  /* 0x0000f09406005986 */ /* 0x000fe2000c101524 */
[----:B0-----:R-:W-:Y:S01]  /*9e30*/  IADD3 R4, P5, R23, R6, RZ ;  /* 0x0000000617047210 */ /* 0x001fe20007fbe0ff */
[-C--:B------:R-:W-:Y:S01]  /*9e40*/  FMUL R58, R58, R155.reuse ;  /* 0x0000009b3a3a7220 */ /* 0x080fe20000400000 */
[----:B------:R-:W-:Y:S01]  /*9e50*/  F2FP.BF16.F32.PACK_AB R48, RZ, R48 ;  /* 0x00000030ff30723e */ /* 0x000fe200000010ff */
[----:B------:R0:W-:Y:S01]  /*9e60*/  @P3 STG.E.U16 desc[UR36][R6.64+0xf2], R149 ;  /* 0x0000f29506003986 */ /* 0x0001e2000c101524 */
[C---:B------:R-:W-:Y:S01]  /*9e70*/  ISETP.GT.AND P3, PT, R0.reuse, RZ, P1 ;  /* 0x000000ff0000720c */ /* 0x040fe20000f64270 */
[----:B------:R-:W-:Y:S01]  /*9e80*/  IMAD.X R5, R21, 0x1, R7, P5 ;  /* 0x0000000115057824 */ /* 0x000fe200028e0607 */
[C---:B------:R-:W-:Y:S01]  /*9e90*/  ISETP.GT.AND P5, PT, R0.reuse, RZ, P2 ;  /* 0x000000ff0000720c */ /* 0x040fe200017a4270 */
        /* <DEDUP_REMOVED lines=11> */
[C---:B0-----:R-:W-:Y:S01]  /*9f50*/  IADD3 R6, P3, R11.reuse, R4, RZ ;  /* 0x000000040b067210 */ /* 0x041fe20007f7e0ff */
[-C--:B------:R-:W-:Y:S01]  /*9f60*/  FMUL R62, R62, R155.reuse ;  /* 0x0000009b3e3e7220 */ /* 0x080fe20000400000 */
[----:B------:R-:W-:Y:S01]  /*9f70*/  F2FP.BF16.F32.PACK_AB R52, RZ, R52 ;  /* 0x00000034ff34723e */ /* 0x000fe200000010ff */
[----:B------:R-:W-:Y:S01]  /*9f80*/  @P4 STG.E.U16 desc[UR36][R4.64+0x2], R25 ;  /* 0x0000021904004986 */ /* 0x000fe2000c101524 */
[----:B------:R-:W-:Y:S01]  /*9f90*/  IADD3 R10, P4, R11, R4, RZ ;  /* 0x000000040b0a7210 */ /* 0x000fe20007f9e0ff */
[--C-:B------:R-:W-:Y:S01]  /*9fa0*/  IMAD.X R7, R9, 0x1, R5.reuse, P3 ;  /* 0x0000000109077824 */ /* 0x100fe200018e0605 */
[C---:B------:R-:W-:Y:S01]  /*9fb0*/  ISETP.GT.AND P3, PT, R0.reuse, 0x9, P2 ;  /* 0x000000090000780c */ /* 0x040fe20001764270 */
[----:B------:R-:W-:Y:S01]  /*9fc0*/  FMUL R63, R63, R155 ;  /* 0x0000009b3f3f7220 */ /* 0x000fe20000400000 */
[----:B------:R-:W-:Y:S01]  /*9fd0*/  F2FP.BF16.F32.PACK_AB R53, RZ, R53 ;  /* 0x00000035ff35723e */ /* 0x000fe200000010ff */
[----:B------:R-:W-:Y:S01]  /*9fe0*/  IMAD.X R11, R9, 0x1, R5, P4 ;  /* 0x00000001090b7824 */ /* 0x000fe200020e0605 */
[----:B------:R-:W-:Y:S01]  /*9ff0*/  ISETP.GT.AND P4, PT, R0, 0x8, P1 ;  /* 0x000000080000780c */ /* 0x000fe20000f84270 */
[-C--:B------:R-:W-:Y:S01]  /*a000*/  FMUL R64, R64, R155.reuse ;  /* 0x0000009b40407220 */ /* 0x080fe20000400000 */
[----:B------:R-:W-:Y:S01]  /*a010*/  F2FP.BF16.F32.PACK_AB R54, RZ, R54 ;  /* 0x00000036ff36723e */ /* 0x000fe200000010ff */
[-C--:B------:R-:W-:Y:S01]  /*a020*/  FMUL R65, R65, R155.reuse ;  /* 0x0000009b41417220 */ /* 0x080fe20000400000 */
        /* <DEDUP_REMOVED lines=13> */
[-C--:B------:R-:W-:Y:S01]  /*a100*/  FMUL R70, R70, R155.reuse ;  /* 0x0000009b46467220 */ /* 0x080fe20000400000 */
[----:B------:R-:W-:Y:S01]  /*a110*/  @P5 STG.E.U16 desc[UR36][R4.64+0x12], R29 ;  /* 0x0000121d04005986 */ /* 0x000fe2000c101524 */
[C---:B------:R-:W-:Y:S01]  /*a120*/  ISETP.GT.AND P5, PT, R0.reuse, 0x11, P1 ;  /* 0x000000110000780c */ /* 0x040fe20000fa4270 */
[-C--:B------:R-:W-:Y:S01]  /*a130*/  FMUL R71, R71, R155.reuse ;  /* 0x0000009b47477220 */ /* 0x080fe20000400000 */
[----:B------:R-:W-:Y:S01]  /*a140*/  F2FP.BF16.F32.PACK_AB R58, RZ, R58 ;  /* 0x0000003aff3a723e */ /* 0x000fe200000010ff */
[----:B------:R0:W-:Y:S01]  /*a150*/  @P0 STG.E.U16 desc[UR36][R6.64+0x10], R30 ;  /* 0x0000101e06000986 */ /* 0x0001e2000c101524 */
        /* <DEDUP_REMOVED lines=12> */
[----:B------:R-:W-:Y:S01]  /*a220*/  ISETP.GT.AND P5, PT, R0, 0x19, P1 ;  /* 0x000000190000780c */ /* 0x000fe20000fa4270 */
[--C-:B0-----:R-:W-:Y:S01]  /*a230*/  @P0 IMAD.MOV.U32 R6, RZ, RZ, R14.reuse ;  /* 0x000000ffff060224 */ /* 0x101fe200078e000e */
[----:B------:R-:W-:Y:S01]  /*a240*/  F2FP.BF16.F32.PACK_AB R62, RZ, R62 ;  /* 0x0000003eff3e723e */ /* 0x000fe200000010ff */
[--C-:B------:R-:W-:Y:S01]  /*a250*/  @P0 IMAD.MOV.U32 R7, RZ, RZ, R15.reuse ;  /* 0x000000ffff070224 */ /* 0x100fe200078e000f */
[----:B------:R-:W-:Y:S01]  /*a260*/  F2FP.BF16.F32.PACK_AB R63, RZ, R63 ;  /* 0x0000003fff3f723e */ /* 0x000fe200000010ff */
[-C--:B------:R-:W-:Y:S01]  /*a270*/  FMUL R75, R75, R155.reuse ;  /* 0x0000009b4b4b7220 */ /* 0x080fe20000400000 */
[----:B------:R-:W-:Y:S01]  /*a280*/  F2FP.BF16.F32.PACK_AB R64, RZ, R64 ;  /* 0x00000040ff40723e */ /* 0x000fe200000010ff */
[-C--:B------:R-:W-:Y:S01]  /*a290*/  FMUL R76, R76, R155.reuse ;  /* 0x0000009b4c4c7220 */ /* 0x080fe20000400000 */
[----:B------:R0:W-:Y:S01]  /*a2a0*/  @P0 STG.E.U16 desc[UR36][R6.64+0x20], R34 ;  /* 0x0000202206000986 */ /* 0x0001e2000c101524 */
        /* <DEDUP_REMOVED lines=11> */
[----:B0-----:R-:W-:Y:S01]  /*a360*/  @P3 IMAD.MOV.U32 R6, RZ, RZ, R14 ;  /* 0x000000ffff063224 */ /* 0x001fe200078e000e */
        /* <DEDUP_REMOVED lines=18> */
[----:B0-----:R-:W-:Y:S01]  /*a490*/  @P0 IMAD.MOV.U32 R7, RZ, RZ, R15 ;  /* 0x000000ffff070224 */ /* 0x001fe200078e000f */
[----:B------:R-:W-:Y:S01]  /*a4a0*/  @P0 MOV R6, R14 ;  /* 0x0000000e00060202 */ /* 0x000fe20000000f00 */
[----:B------:R-:W-:Y:S01]  /*a4b0*/  FMUL R87, R87, R155 ;  /* 0x0000009b57577220 */ /* 0x000fe20000400000 */
[----:B------:R-:W-:-:S02]  /*a4c0*/  F2FP.BF16.F32.PACK_AB R76, RZ, R76 ;  /* 0x0000004cff4c723e */ /* 0x000fc400000010ff */
[----:B------:R-:W-:Y:S01]  /*a4d0*/  F2FP.BF16.F32.PACK_AB R77, RZ, R77 ;  /* 0x0000004dff4d723e */ /* 0x000fe200000010ff */
[----:B------:R0:W-:Y:S01]  /*a4e0*/  @P0 STG.E.U16 desc[UR36][R6.64+0x30], R38 ;  /* 0x0000302606000986 */ /* 0x0001e2000c101524 */
[----:B------:R-:W-:Y:S02]  /*a4f0*/  ISETP.GT.AND P0, PT, R0, 0x20, P2 ;  /* 0x000000200000780c */ /* 0x000fe40001704270 */
[----:B------:R-:W-:Y:S02]  /*a500*/  F2FP.BF16.F32.PACK_AB R78, RZ, R78 ;  /* 0x0000004eff4e723e */ /* 0x000fe400000010ff */
[----:B------:R-:W-:Y:S02]  /*a510*/  F2FP.BF16.F32.PACK_AB R79, RZ, R79 ;  /* 0x0000004fff4f723e */ /* 0x000fe400000010ff */
[----:B------:R-:W-:Y:S02]  /*a520*/  F2FP.BF16.F32.PACK_AB R80, RZ, R80 ;  /* 0x00000050ff50723e */ /* 0x000fe400000010ff */
[----:B------:R-:W-:-:S02]  /*a530*/  F2FP.BF16.F32.PACK_AB R81, RZ, R81 ;  /* 0x00000051ff51723e */ /* 0x000fc400000010ff */
[----:B------:R-:W-:Y:S01]  /*a540*/  F2FP.BF16.F32.PACK_AB R82, RZ, R82 ;  /* 0x00000052ff52723e */ /* 0x000fe200000010ff */
[----:B0-----:R-:W-:Y:S01]  /*a550*/  @P3 IMAD.MOV.U32 R6, RZ, RZ, R14 ;  /* 0x000000ffff063224 */ /* 0x001fe200078e000e */
[----:B------:R-:W-:Y:S01]  /*a560*/  F2FP.BF16.F32.PACK_AB R83, RZ, R83 ;  /* 0x00000053ff53723e */ /* 0x000fe200000010ff */
[----:B------:R-:W-:Y:S01]  /*a570*/  @P3 IMAD.MOV.U32 R7, RZ, RZ, R15 ;  /* 0x000000ffff073224 */ /* 0x000fe200078e000f */
[----:B------:R-:W-:Y:S02]  /*a580*/  F2FP.BF16.F32.PACK_AB R84, RZ, R84 ;  /* 0x00000054ff54723e */ /* 0x000fe400000010ff */
[----:B------:R-:W-:Y:S02]  /*a590*/  F2FP.BF16.F32.PACK_AB R85, RZ, R85 ;  /* 0x00000055ff55723e */ /* 0x000fe400000010ff */
[----:B------:R0:W-:Y:S01]  /*a5a0*/  @P3 STG.E.U16 desc[UR36][R6.64+0x32], R39 ;  /* 0x0000322706003986 */ /* 0x0001e2000c101524 */
[C---:B------:R-:W-:Y:S02]  /*a5b0*/  ISETP.GT.AND P3, PT, R0.reuse, 0x21, P2 ;  /* 0x000000210000780c */ /* 0x040fe40001764270 */
[----:B------:R-:W-:Y:S01]  /*a5c0*/  F2FP.BF16.F32.PACK_AB R86, RZ, R86 ;  /* 0x00000056ff56723e */ /* 0x000fe200000010ff */
[----:B------:R-:W-:Y:S01]  /*a5d0*/  @P4 STG.E.U16 desc[UR36][R4.64+0x40], R40 ;  /* 0x0000402804004986 */ /* 0x000fe2000c101524 */
[----:B------:R-:W-:-:S02]  /*a5e0*/  ISETP.GT.AND P4, PT, R0, 0x28, P1 ;  /* 0x000000280000780c */ /* 0x000fc40000f84270 */
[----:B------:R-:W-:Y:S01]  /*a5f0*/  F2FP.BF16.F32.PACK_AB R87, RZ, R87 ;  /* 0x00000057ff57723e */ /* 0x000fe200000010ff */
[----:B------:R-:W-:Y:S01]  /*a600*/  @P5 STG.E.U16 desc[UR36][R4.64+0x42], R41 ;  /* 0x0000422904005986 */ /* 0x000fe2000c101524 */
[----:B------:R-:W-:Y:S01]  /*a610*/  ISETP.GT.AND P5, PT, R0, 0x29, P1 ;  /* 0x000000290000780c */ /* 0x000fe20000fa4270 */
[----:B0-----:R-:W-:Y:S02]  /*a620*/  @P0 IMAD.MOV.U32 R6, RZ, RZ, R14 ;  /* 0x000000ffff060224 */ /* 0x001fe400078e000e */
[----:B------:R-:W-:-:S05]  /*a630*/  @P0 IMAD.MOV.U32 R7, RZ, RZ, R15 ;  /* 0x000000ffff070224 */ /* 0x000fca00078e000f */
[----:B------:R0:W-:Y:S01]  /*a640*/  @P0 STG.E.U16 desc[UR36][R6.64+0x40], R42 ;  /* 0x0000402a06000986 */ /* 0x0001e2000c101524 */
[----:B------:R-:W-:Y:S01]  /*a650*/  ISETP.GT.AND P0, PT, R0, 0x28, P2 ;  /* 0x000000280000780c */ /* 0x000fe20001704270 */
[----:B0-----:R-:W-:Y:S02]  /*a660*/  @P3 IMAD.MOV.U32 R6, RZ, RZ, R14 ;  /* 0x000000ffff063224 */ /* 0x001fe400078e000e */
[----:B------:R-:W-:-:S05]  /*a670*/  @P3 IMAD.MOV.U32 R7, RZ, RZ, R15 ;  /* 0x000000ffff073224 */ /* 0x000fca00078e000f */
[----:B------:R0:W-:Y:S01]  /*a680*/  @P3 STG.E.U16 desc[UR36][R6.64+0x42], R43 ;  /* 0x0000422b06003986 */ /* 0x0001e2000c101524 */
[----:B------:R-:W-:-:S03]  /*a690*/  ISETP.GT.AND P3, PT, R0, 0x29, P2 ;  /* 0x000000290000780c */ /* 0x000fc60001764270 */
[----:B------:R-:W-:Y:S01]  /*a6a0*/  @P4 STG.E.U16 desc[UR36][R4.64+0x50], R44 ;  /* 0x0000502c04004986 */ /* 0x000fe2000c101524 */
[----:B------:R-:W-:-:S03]  /*a6b0*/  ISETP.GT.AND P4, PT, R0, 0x30, P1 ;  /* 0x000000300000780c */ /* 0x000fc60000f84270 */
        /* <DEDUP_REMOVED lines=14> */
[----:B0-----:R-:W-:Y:S01]  /*a7a0*/  @P0 IMAD.MOV.U32 R6, RZ, RZ, R14 ;  /* 0x000000ffff060224 */ /* 0x001fe200078e000e */
[----:B------:R-:W-:-:S05]  /*a7b0*/  @P0 MOV R7, R15 ;  /* 0x0000000f00070202 */ /* 0x000fca0000000f00 */
        /* <DEDUP_REMOVED lines=37> */
[----:B------:R-:W-:Y:S02]  /*aa10*/  ISETP.GT.AND P0, PT, R0, 0x50, P2 ;  /* 0x000000500000780c */ /* 0x000fe40001704270 */
[----:B0-----:R-:W-:Y:S01]  /*aa20*/  @P3 MOV R6, R14 ;  /* 0x0000000e00063202 */ /* 0x001fe20000000f00 */
        /* <DEDUP_REMOVED lines=35> */
[----:B0-----:R-:W-:Y:S01]  /*ac60*/  @P3 IMAD.MOV.U32 R6, RZ, RZ, R14 ;  /* 0x000000ffff063224 */ /* 0x001fe200078e000e */
[----:B------:R-:W-:-:S05]  /*ac70*/  @P3 MOV R7, R15 ;  /* 0x0000000f00073202 */ /* 0x000fca0000000f00 */
        /* <DEDUP_REMOVED lines=13> */
[C---:B------:R-:W-:Y:S02]  /*ad50*/  ISETP.GT.AND P3, PT, R0.reuse, 0x78, P1 ;  /* 0x000000780000780c */ /* 0x040fe40000f64270 */
[C---:B------:R-:W-:Y:S01]  /*ad60*/  ISETP.GT.AND P1, PT, R0.reuse, 0x79, P1 ;  /* 0x000000790000780c */ /* 0x040fe20000f24270 */
[----:B------:R-:W-:Y:S01]  /*ad70*/  @P4 STG.E.U16 desc[UR36][R4.64+0xe0], R80 ;  /* 0x0000e05004004986 */ /* 0x000fe2000c101524 */
[----:B------:R-:W-:-:S03]  /*ad80*/  ISETP.GT.AND P4, PT, R0, 0x71, P2 ;  /* 0x000000710000780c */ /* 0x000fc60001784270 */
[----:B------:R-:W-:Y:S01]  /*ad90*/  @P5 STG.E.U16 desc[UR36][R4.64+0xe2], R81 ;  /* 0x0000e25104005986 */ /* 0x000fe2000c101524 */
[C---:B------:R-:W-:Y:S02]  /*ada0*/  ISETP.GT.AND P5, PT, R0.reuse, 0x78, P2 ;  /* 0x000000780000780c */ /* 0x040fe400017a4270 */
[----:B------:R-:W-:Y:S01]  /*adb0*/  ISETP.GT.AND P2, PT, R0, 0x79, P2 ;  /* 0x000000790000780c */ /* 0x000fe20001744270 */
[----:B0-----:R-:W-:Y:S02]  /*adc0*/  @P0 IMAD.MOV.U32 R6, RZ, RZ, R14 ;  /* 0x000000ffff060224 */ /* 0x001fe400078e000e */
[----:B------:R-:W-:-:S05]  /*add0*/  @P0 IMAD.MOV.U32 R7, RZ, RZ, R15 ;  /* 0x000000ffff070224 */ /* 0x000fca00078e000f */
[----:B------:R0:W-:Y:S02]  /*ade0*/  @P0 STG.E.U16 desc[UR36][R6.64+0xe0], R82 ;  /* 0x0000e05206000986 */ /* 0x0001e4000c101524 */
[----:B0-----:R-:W-:Y:S02]  /*adf0*/  @P4 IMAD.MOV.U32 R6, RZ, RZ, R14 ;  /* 0x000000ffff064224 */ /* 0x001fe400078e000e */
[----:B------:R-:W-:-:S05]  /*ae00*/  @P4 IMAD.MOV.U32 R7, RZ, RZ, R15 ;  /* 0x000000ffff074224 */ /* 0x000fca00078e000f */
[----:B------:R-:W-:Y:S04]  /*ae10*/  @P4 STG.E.U16 desc[UR36][R6.64+0xe2], R83 ;  /* 0x0000e25306004986 */ /* 0x000fe8000c101524 */
[----:B------:R-:W-:Y:S04]  /*ae20*/  @P3 STG.E.U16 desc[UR36][R4.64+0xf0], R84 ;  /* 0x0000f05404003986 */ /* 0x000fe8000c101524 */
[----:B------:R0:W-:Y:S02]  /*ae30*/  @P1 STG.E.U16 desc[UR36][R4.64+0xf2], R85 ;  /* 0x0000f25504001986 */ /* 0x0001e4000c101524 */
[----:B0-----:R-:W-:-:S02]  /*ae40*/  @P5 IMAD.MOV.U32 R4, RZ, RZ, R14 ;  /* 0x000000ffff045224 */ /* 0x001fc400078e000e */
[----:B------:R-:W-:-:S05]  /*ae50*/  @P5 IMAD.MOV.U32 R5, RZ, RZ, R15 ;  /* 0x000000ffff055224 */ /* 0x000fca00078e000f */
[----:B------:R0:W-:Y:S04]  /*ae60*/  @P5 STG.E.U16 desc[UR36][R4.64+0xf0], R86 ;  /* 0x0000f05604005986 */ /* 0x0001e8000c101524 */
[----:B------:R0:W-:Y:S02]  /*ae70*/  @P2 STG.E.U16 desc[UR36][R14.64+0xf2], R87 ;  /* 0x0000f2570e002986 */ /* 0x0001e4000c101524 */
.L_x_284:
[----:B------:R-:W-:Y:S05]  /*ae80*/  BSYNC B0 ;  /* 0x0000000000007941 */ /* 0x000fea0003800000 */
.L_x_32:
[----:B------:R-:W-:Y:S01]  /*ae90*/  ULDC UR4, c[0x0][0xc] ;  /* 0x0000030000047ab9 */ /* 0x000fe20000000800 */
[----:B------:R-:W-:Y:S01]  /*aea0*/  ULDC UR5, c[0x0][0x10] ;  /* 0x0000040000057ab9 */ /* 0x000fe20000000800 */
[----:B0-----:R-:W0:Y:S01]  /*aeb0*/  LDC R3, c[0x0][0x14] ;  /* 0x00000500ff037b82 */ /* 0x001e220000000800 */
[----:B------:R-:W-:Y:S01]  /*aec0*/  UIMAD.WIDE.U32 UR4, UR4, UR5, URZ ;  /* 0x00000005040472a5 */ /* 0x000fe2000f8e003f */
[----:B------:R-:W-:Y:S01]  /*aed0*/  PRMT R0, RZ, 0x7610, R0 ;  /* 0x00007610ff007816 */ /* 0x000fe20000000000 */
[----:B-----5:R-:W-:Y:S01]  /*aee0*/  IMAD.MOV.U32 R154, RZ, RZ, -0x1 ;  /* 0xffffffffff9a7424 */ /* 0x020fe200078e00ff */
[----:B------:R-:W-:-:S03]  /*aef0*/  MOV R23, 0xffffffff ;  /* 0xffffffff00177802 */ /* 0x000fc60000000f00 */
[----:B0-----:R-:W-:-:S04]  /*af00*/  IMAD.WIDE.U32 R16, R3, UR4, R16 ;  /* 0x0000000403107c25 */ /* 0x001fc8000f8e0010 */
[----:B------:R-:W-:Y:S01]  /*af10*/  IMAD R3, R3, UR5, RZ ;  /* 0x0000000503037c24 */ /* 0x000fe2000f8e02ff */
[----:B------:R-:W-:Y:S02]  /*af20*/  ULDC.64 UR4, c[0x0][0x650] ;  /* 0x0001940000047ab9 */ /* 0x000fe40000000a00 */
[----:B------:R-:W-:Y:S01]  /*af30*/  ISETP.GE.U32.AND P0, PT, R16, UR4, PT ;  /* 0x0000000410007c0c */ /* 0x000fe2000bf06070 */
[----:B------:R-:W-:-:S05]  /*af40*/  IMAD.IADD R17, R17, 0x1, R3 ;  /* 0x0000000111117824 */ /* 0x000fca00078e0203 */
[----:B------:R-:W-:-:S13]  /*af50*/  ISETP.GE.U32.AND.EX P0, PT, R17, UR5, PT, P0 ;  /* 0x0000000511007c0c */ /* 0x000fda000bf06100 */
[----:B------:R-:W-:Y:S05]  /*af60*/  @P0 BRA `(.L_x_285) ;  /* 0x0000000400640947 */ /* 0x000fea0003800000 */
[----:B------:R-:W0:Y:S01]  /*af70*/  S2R R12, SR_CTAID.X ;  /* 0x00000000000c7919 */ /* 0x000e220000002500 */
[----:B-12---:R-:W1:Y:S01]  /*af80*/  LDC.64 R10, c[0x0][0x628] ;  /* 0x00018a00ff0a7b82 */ /* 0x006e620000000a00 */
[----:B------:R-:W-:Y:S01]  /*af90*/  ULDC UR4, c[0x0][0x150] ;  /* 0x0000540000047ab9 */ /* 0x000fe20000000800 */
[----:B------:R-:W-:Y:S01]  /*afa0*/  IMAD.MOV.U32 R8, RZ, RZ, R16 ;  /* 0x000000ffff087224 */ /* 0x000fe200078e0010 */
[----:B------:R-:W2:Y:S01]  /*afb0*/  S2R R24, SR_CTAID.Y ;  /* 0x0000000000187919 */ /* 0x000ea20000002600 */
[----:B------:R-:W-:-:S04]  /*afc0*/  IMAD.MOV.U32 R9, RZ, RZ, R17 ;  /* 0x000000ffff097224 */ /* 0x000fc800078e0011 */
[----:B------:R-:W2:Y:S08]  /*afd0*/  LDC R21, c[0x0][0x144] ;  /* 0x00005100ff157b82 */ /* 0x000eb00000000800 */
[----:B------:R-:W2:Y:S08]  /*afe0*/  LDC R0, c[0x0][0x630] ;  /* 0x00018c00ff007b82 */ /* 0x000eb00000000800 */
[----:B------:R-:W2:Y:S01]  /*aff0*/  LDC.64 R14, c[0x0][0x620] ;  /* 0x00018800ff0e7b82 */ /* 0x000ea20000000a00 */
[----:B-1----:R-:W-:-:S04]  /*b000*/  ISETP.NE.U32.AND P0, PT, R10, RZ, PT ;  /* 0x000000ff0a00720c */ /* 0x002fc80003f05070 */
[----:B------:R-:W-:Y:S02]  /*b010*/  ISETP.NE.AND.EX P0, PT, R11, RZ, PT, P0 ;  /* 0x000000ff0b00720c */ /* 0x000fe40003f05300 */
[----:B0-----:R-:W-:-:S05]  /*b020*/  I2FP.F32.U32 R3, R12 ;  /* 0x0000000c00037245 */ /* 0x001fca0000201000 */
[----:B------:R-:W-:-:S04]  /*b030*/  FMUL R3, R3, UR4 ;  /* 0x0000000403037c20 */ /* 0x000fc80008400000 */
[----:B------:R0:W1:Y:S02]  /*b040*/  F2I.U32.TRUNC.NTZ R20, R3 ;  /* 0x0000000300147305 */ /* 0x000064000020f000 */
[----:B------:R-:W-:Y:S05]  /*b050*/  @!P0 BRA `(.L_x_286) ;  /* 0x0000000000288947 */ /* 0x000fea0003800000 */
[----:B0-----:R-:W0:Y:S02]  /*b060*/  LDC R3, c[0x0][0x634] ;  /* 0x00018d00ff037b82 */ /* 0x001e240000000800 */
        /* <DEDUP_REMOVED lines=9> */
.L_x_286:
[----:B------:R-:W5:Y:S01]  /*b100*/  LDC.64 R30, c[0x0][0x640] ;  /* 0x00019000ff1e7b82 */ /* 0x000f620000000a00 */
[-CC-:B--2---:R-:W-:Y:S01]  /*b110*/  SHF.R.U64 R23, R8, R0.reuse, R9.reuse ;  /* 0x0000000008177219 */ /* 0x184fe20000001209 */
[----:B-1----:R-:W-:Y:S01]  /*b120*/  IMAD.MOV R20, RZ, RZ, -R20 ;  /* 0x000000ffff147224 */ /* 0x002fe200078e0a14 */
[----:B------:R-:W-:Y:S01]  /*b130*/  SHF.R.U32.HI R0, RZ, R0, R9 ;  /* 0x00000000ff007219 */ /* 0x000fe20000011609 */
[----:B------:R-:W-:Y:S01]  /*b140*/  ULDC UR4, c[0x0][0x154] ;  /* 0x0000550000047ab9 */ /* 0x000fe20000000800 */
[----:B0-----:R-:W-:Y:S01]  /*b150*/  IADD3 R3, P0, RZ, -R23, RZ ;  /* 0x80000017ff037210 */ /* 0x001fe20007f1e0ff */
[----:B------:R-:W-:Y:S02]  /*b160*/  IMAD R26, R21, R20, R12 ;  /* 0x00000014151a7224 */ /* 0x000fe400078e020c */
[----:B------:R-:W0:Y:S01]  /*b170*/  LDC R6, c[0x0][0x618] ;  /* 0x00018600ff067b82 */ /* 0x000e220000000800 */
[----:B------:R-:W-:Y:S02]  /*b180*/  IMAD.MOV.U32 R7, RZ, RZ, 0x1 ;  /* 0x00000001ff077424 */ /* 0x000fe400078e00ff */
[----:B------:R-:W-:-:S04]  /*b190*/  IMAD.X R5, RZ, RZ, ~R0, P0 ;  /* 0x000000ffff057224 */ /* 0x000fc800000e0e00 */
[-C--:B------:R-:W-:Y:S01]  /*b1a0*/  IMAD R0, R5, R14.reuse, RZ ;  /* 0x0000000e05007224 */ /* 0x080fe200078e02ff */
[----:B------:R-:W1:Y:S01]  /*b1b0*/  LDC R8, c[0x0][0x608] ;  /* 0x00018200ff087b82 */ /* 0x000e620000000800 */
[----:B------:R-:W-:-:S04]  /*b1c0*/  IMAD.WIDE.U32 R4, R3, R14, R16 ;  /* 0x0000000e03047225 */ /* 0x000fc800078e0010 */
[----:B------:R-:W-:Y:S01]  /*b1d0*/  IMAD R3, R3, R15, R0 ;  /* 0x0000000f03037224 */ /* 0x000fe200078e0200 */
[----:B------:R-:W-:Y:S02]  /*b1e0*/  I2FP.F32.U32 R0, R24 ;  /* 0x0000001800007245 */ /* 0x000fe40000201000 */
[----:B------:R-:W2:Y:S01]  /*b1f0*/  LDC R28, c[0x0][0x658] ;  /* 0x00019600ff1c7b82 */ /* 0x000ea20000000800 */
[----:B------:R-:W-:Y:S01]  /*b200*/  IMAD.IADD R3, R5, 0x1, R3 ;  /* 0x0000000105037824 */ /* 0x000fe200078e0203 */
[----:B-----5:R-:W-:Y:S01]  /*b210*/  ISETP.NE.U32.AND P0, PT, R30, RZ, PT ;  /* 0x000000ff1e00720c */ /* 0x020fe20003f05070 */
[----:B------:R-:W-:Y:S01]  /*b220*/  FMUL R0, R0, UR4 ;  /* 0x0000000400007c20 */ /* 0x000fe20008400000 */
[----:B------:R-:W-:Y:S02]  /*b230*/  IMAD.MOV.U32 R5, RZ, RZ, -0x1 ;  /* 0xffffffffff057424 */ /* 0x000fe400078e00ff */
[----:B------:R-:W-:Y:S01]  /*b240*/  ISETP.NE.AND.EX P0, PT, R31, RZ, PT, P0 ;  /* 0x000000ff1f00720c */ /* 0x000fe20003f05300 */
[----:B------:R1:W2:Y:S01]  /*b250*/  F2I.U32.TRUNC.NTZ R13, R0 ;  /* 0x00000000000d7305 */ /* 0x0002a2000020f000 */
[----:B------:R-:W3:Y:S01]  /*b260*/  LDC R15, c[0x0][0x148] ;  /* 0x00005200ff0f7b82 */ /* 0x000ee20000000800 */
[----:B0-----:R-:W-:-:S02]  /*b270*/  SHF.R.U64 R12, R4, R6, R3 ;  /* 0x00000006040c7219 */ /* 0x001fc40000001203 */
[----:B------:R-:W-:-:S05]  /*b280*/  SHF.R.U32.HI R3, RZ, R6, R3 ;  /* 0x00000006ff037219 */ /* 0x000fca0000011603 */
[----:B------:R-:W0:Y:S01]  /*b290*/  LDC R20, c[0x0][0x600] ;  /* 0x00018000ff147b82 */ /* 0x000e220000000800 */
[-CC-:B-1----:R-:W-:Y:S02]  /*b2a0*/  SHF.R.U64 R10, R12, R8.reuse, R3.reuse ;  /* 0x000000080c0a7219 */ /* 0x182fe40000001203 */
[----:B------:R-:W-:-:S05]  /*b2b0*/  SHF.R.U32.HI R3, RZ, R8, R3 ;  /* 0x00000008ff037219 */ /* 0x000fca0000011603 */
[----:B------:R-:W1:Y:S01]  /*b2c0*/  LDC R21, c[0x0][0x648] ;  /* 0x00019200ff157b82 */ /* 0x000e620000000800 */
[-C--:B--2---:R-:W-:Y:S02]  /*b2d0*/  SHF.L.U32 R4, R5, R28.reuse, RZ ;  /* 0x0000001c05047219 */ /* 0x084fe400000006ff */
[-CC-:B------:R-:W-:Y:S02]  /*b2e0*/  SHF.R.U64 R14, R10, R28.reuse, R3.reuse ;  /* 0x0000001c0a0e7219 */ /* 0x180fe40000001203 */
[----:B------:R-:W-:Y:S02]  /*b2f0*/  SHF.R.U32.HI R5, RZ, R28, R3 ;  /* 0x0000001cff057219 */ /* 0x000fe40000011603 */
[----:B------:R-:W-:Y:S01]  /*b300*/  LOP3.LUT R153, RZ, R4, RZ, 0x33, !PT ;  /* 0x00000004ff997212 */ /* 0x000fe200078e33ff */
[----:B------:R-:W2:Y:S01]  /*b310*/  LDC R25, c[0x0][0x638] ;  /* 0x00018e00ff197b82 */ /* 0x000ea20000000800 */
[----:B------:R-:W-:Y:S01]  /*b320*/  SHF.L.U32 R28, R7, R28, RZ ;  /* 0x0000001c071c7219 */ /* 0x000fe200000006ff */
[----:B------:R-:W-:-:S06]  /*b330*/  IMAD.MOV.U32 R4, RZ, RZ, R14 ;  /* 0x000000ffff047224 */ /* 0x000fcc00078e000e */
[----:B------:R-:W0:Y:S01]  /*b340*/  LDC R27, c[0x0][0x610] ;  /* 0x00018400ff1b7b82 */ /* 0x000e220000000800 */
[----:B------:R-:W-:Y:S05]  /*b350*/  @!P0 BRA `(.L_x_287) ;  /* 0x0000000000288947 */ /* 0x000fea0003800000 */
[----:B------:R-:W5:Y:S02]  /*b360*/  LDC R3, c[0x0][0x64c] ;  /* 0x00019300ff037b82 */ /* 0x000f640000000800 */
[----:B-----5:R-:W-:-:S05]  /*b370*/  IADD3 R3, P0, R14, R3, RZ ;  /* 0x000000030e037210 */ /* 0x020fca0007f1e0ff */
[----:B------:R-:W-:-:S04]  /*b380*/  IMAD.X R11, RZ, RZ, R5, P0 ;  /* 0x000000ffff0b7224 */ /* 0x000fc800000e0605 */
[----:B------:R-:W-:-:S04]  /*b390*/  IMAD.WIDE.U32 R4, R11, R30, RZ ;  /* 0x0000001e0b047225 */ /* 0x000fc800078e00ff */
[----:B------:R-:W-:-:S04]  /*b3a0*/  IMAD.WIDE.U32 R6, P0, R3, R31, R4 ;  /* 0x0000001f03067225 */ /* 0x000fc80007800004 */
[----:B------:R-:W-:Y:S01]  /*b3b0*/  IMAD.WIDE.U32 R4, R3, R30, RZ ;  /* 0x0000001e03047225 */ /* 0x000fe200078e00ff */
[----:B------:R-:W-:-:S03]  /*b3c0*/  IADD3.X R9, RZ, RZ, RZ, P0, !PT ;  /* 0x000000ffff097210 */ /* 0x000fc600007fe4ff */
[----:B------:R-:W-:Y:S01]  /*b3d0*/  IMAD.MOV.U32 R8, RZ, RZ, R7 ;  /* 0x000000ffff087224 */ /* 0x000fe200078e0007 */
[----:B------:R-:W-:-:S05]  /*b3e0*/  IADD3 RZ, P0, R5, R6, RZ ;  /* 0x0000000605ff7210 */ /* 0x000fca0007f1e0ff */
[----:B------:R-:W-:-:S08]  /*b3f0*/  IMAD.WIDE.U32.X R4, R11, R31, R8, P0 ;  /* 0x0000001f0b047225 */ /* 0x000fd000000e0408 */
.L_x_287:
[----:B------:R-:W-:Y:S01]  /*b400*/  ISETP.NE.AND P0, PT, R2, 0x1, PT ;  /* 0x000000010200780c */ /* 0x000fe20003f05270 */
[----:B------:R-:W-:Y:S01]  /*b410*/  IMAD.MOV R13, RZ, RZ, -R13 ;  /* 0x000000ffff0d7224 */ /* 0x000fe200078e0a0d */
[----:B-1----:R-:W-:Y:S01]  /*b420*/  SHF.R.U64 R0, R4, R21, R5 ;  /* 0x0000001504007219 */ /* 0x002fe20000001205 */
[----:B0-----:R-:W-:Y:S01]  /*b430*/  VIADD R5, R20, 0xffffffff ;  /* 0xffffffff14057836 */ /* 0x001fe20000000000 */
[----:B------:R-:W-:-:S03]  /*b440*/  LOP3.LUT R153, R10, R153, RZ, 0xc0, !PT ;  /* 0x000000990a997212 */ /* 0x000fc600078ec0ff */
[----:B------:R-:W-:Y:S01]  /*b450*/  IMAD.MOV R3, RZ, RZ, -R0 ;  /* 0x000000ffff037224 */ /* 0x000fe200078e0a00 */
[----:B------:R-:W-:Y:S01]  /*b460*/  LOP3.LUT R5, R12, R5, RZ, 0xc0, !PT ;  /* 0x000000050c057212 */ /* 0x000fe200078ec0ff */
[----:B------:R-:W-:Y:S02]  /*b470*/  IMAD R153, R28, R0, R153 ;  /* 0x000000001c997224 */ /* 0x000fe400078e0299 */
[----:B--2---:R-:W-:Y:S02]  /*b480*/  IMAD R0, R3, R25, R14 ;  /* 0x0000001903007224 */ /* 0x004fe400078e020e */
[----:B---3--:R-:W-:Y:S02]  /*b490*/  @P0 IMAD R26, R15, R13, R24 ;  /* 0x0000000d0f1a0224 */ /* 0x008fe400078e0218 */
[----:B------:R-:W-:Y:S02]  /*b4a0*/  IMAD R4, R0, R20, R5 ;  /* 0x0000001400047224 */ /* 0x000fe400078e0205 */
[----:B------:R-:W-:-:S02]  /*b4b0*/  IMAD R153, R153, R27, R26 ;  /* 0x0000001b99997224 */ /* 0x000fc400078e021a */
[----:B------:R-:W-:-:S03]  /*b4c0*/  IMAD.MOV.U32 R3, RZ, RZ, 0x1 ;  /* 0x00000001ff037424 */ /* 0x000fc600078e00ff */
[----:B------:R-:W-:Y:S02]  /*b4d0*/  SEL R154, R4, R153, !P0 ;  /* 0x00000099049a7207 */ /* 0x000fe40004000000 */
[----:B------:R-:W-:Y:S02]  /*b4e0*/  PRMT R0, R3, 0x7610, R0 ;  /* 0x0000761003007816 */ /* 0x000fe40000000000 */
[----:B------:R-:W-:-:S07]  /*b4f0*/  SEL R153, R153, R4, !P0 ;  /* 0x0000000499997207 */ /* 0x000fce0004000000 */
.L_x_285:
[----:B------:R-:W-:-:S13]  /*b500*/  LOP3.LUT P0, RZ, R0, 0xff, RZ, 0xc0, !PT ;  /* 0x000000ff00ff7812 */ /* 0x000fda000780c0ff */
[----:B------:R-:W-:Y:S05]  /*b510*/  @P0 BRA `(.L_x_288) ;  /* 0xffffff5c00380947 */ /* 0x000fea000383ffff */
[----:B------:R-:W-:Y:S05]  /*b520*/  EXIT ;  /* 0x000000000000794d */ /* 0x000fea0003800000 */
.L_x_7:
[----:B0-----:R-:W-:Y:S01]  /*b530*/  ULDC.64 UR4, c[0x0][0x650] ;  /* 0x0001940000047ab9 */ /* 0x001fe20000000a00 */
        /* <DEDUP_REMOVED lines=20> */
[----:B------:R-:W-:Y:S01]  /*b680*/  IMAD.WIDE.U32 R8, R13, R14, RZ ;  /* 0x0000000e0d087225 */ /* 0x000fe200078e00ff */
[----:B------:R-:W-:-:S03]  /*b690*/  MOV R12, R11 ;  /* 0x0000000b000c7202 */ /* 0x000fc60000000f00 */
[----:B------:R-:W-:Y:S01]  /*b6a0*/  IMAD.X R13, RZ, RZ, RZ, P0 ;  /* 0x000000ffff0d7224 */ /* 0x000fe200000e06ff */
[----:B------:R-:W-:-:S05]  /*b6b0*/  IADD3 RZ, P0, R9, R10, RZ ;  /* 0x0000000a09ff7210 */ /* 0x000fca0007f1e0ff */
[----:B------:R-:W-:-:S08]  /*b6c0*/  IMAD.WIDE.U32.X R12, R21, R15, R12, P0 ;  /* 0x0000000f150c7225 */ /* 0x000fd000000e040c */
.L_x_290:
[----:B------:R-:W0:Y:S01]  /*b6d0*/  LDC.64 R28, c[0x0][0x640] ;  /* 0x00019000ff1c7b82 */ /* 0x000e220000000a00 */
[-CC-:B------:R-:W-:Y:S01]  /*b6e0*/  SHF.R.U64 R21, R12, R6.reuse, R13.reuse ;  /* 0x000000060c157219 */ /* 0x180fe2000000120d */
[----:B------:R-:W-:Y:S01]  /*b6f0*/  IMAD.MOV.U32 R30, RZ, RZ, 0x1 ;  /* 0x00000001ff1e7424 */ /* 0x000fe200078e00ff */
[----:B------:R-:W-:Y:S02]  /*b700*/  SHF.R.U32.HI R6, RZ, R6, R13 ;  /* 0x00000006ff067219 */ /* 0x000fe4000001160d */
[----:B------:R-:W-:-:S03]  /*b710*/  IADD3 R11, P0, RZ, -R21, RZ ;  /* 0x80000015ff0b7210 */ /* 0x000fc60007f1e0ff */
[----:B------:R-:W1:Y:S02]  /*b720*/  LDC R10, c[0x0][0x618] ;  /* 0x00018600ff0a7b82 */ /* 0x000e640000000800 */
[----:B------:R-:W-:-:S04]  /*b730*/  IMAD.X R9, RZ, RZ, ~R6, P0 ;  /* 0x000000ffff097224 */ /* 0x000fc800000e0e06 */
[-C--:B------:R-:W-:Y:S02]  /*b740*/  IMAD R6, R9, R22.reuse, RZ ;  /* 0x0000001609067224 */ /* 0x080fe400078e02ff */
[----:B------:R-:W2:Y:S01]  /*b750*/  LDC R12, c[0x0][0x608] ;  /* 0x00018200ff0c7b82 */ /* 0x000ea20000000800 */
[----:B------:R-:W-:-:S04]  /*b760*/  IMAD.WIDE.U32 R8, R11, R22, R16 ;  /* 0x000000160b087225 */ /* 0x000fc800078e0010 */
[----:B------:R-:W-:-:S03]  /*b770*/  IMAD R11, R11, R23, R6 ;  /* 0x000000170b0b7224 */ /* 0x000fc600078e0206 */
[----:B------:R-:W3:Y:S01]  /*b780*/  LDC R27, c[0x0][0x658] ;  /* 0x00019600ff1b7b82 */ /* 0x000ee20000000800 */
[----:B------:R-:W-:Y:S01]  /*b790*/  IMAD.IADD R9, R9, 0x1, R11 ;  /* 0x0000000109097824 */ /* 0x000fe200078e020b */
[----:B0-----:R-:W-:-:S04]  /*b7a0*/  ISETP.NE.U32.AND P0, PT, R28, RZ, PT ;  /* 0x000000ff1c00720c */ /* 0x001fc80003f05070 */
[----:B------:R-:W-:Y:S02]  /*b7b0*/  ISETP.NE.AND.EX P0, PT, R29, RZ, PT, P0 ;  /* 0x000000ff1d00720c */ /* 0x000fe40003f05300 */
[----:B------:R-:W0:Y:S01]  /*b7c0*/  LDC R22, c[0x0][0x600] ;  /* 0x00018000ff167b82 */ /* 0x000e220000000800 */
[-CC-:B-1----:R-:W-:Y:S01]  /*b7d0*/  SHF.R.U64 R14, R8, R10.reuse, R9.reuse ;  /* 0x0000000a080e7219 */ /* 0x182fe20000001209 */
[----:B------:R-:W-:Y:S01]  /*b7e0*/  IMAD.MOV.U32 R8, RZ, RZ, -0x1 ;  /* 0xffffffffff087424 */ /* 0x000fe200078e00ff */
[----:B------:R-:W-:-:S05]  /*b7f0*/  SHF.R.U32.HI R9, RZ, R10, R9 ;  /* 0x0000000aff097219 */ /* 0x000fca0000011609 */
[----:B------:R-:W1:Y:S01]  /*b800*/  LDC R24, c[0x0][0x648] ;  /* 0x00019200ff187b82 */ /* 0x000e620000000800 */
[-CC-:B--2---:R-:W-:Y:S02]  /*b810*/  SHF.R.U64 R23, R14, R12.reuse, R9.reuse ;  /* 0x0000000c0e177219 */ /* 0x184fe40000001209 */
[----:B------:R-:W-:-:S05]  /*b820*/  SHF.R.U32.HI R6, RZ, R12, R9 ;  /* 0x0000000cff067219 */ /* 0x000fca0000011609 */
[----:B------:R-:W2:Y:S01]  /*b830*/  LDC R26, c[0x0][0x638] ;  /* 0x00018e00ff1a7b82 */ /* 0x000ea20000000800 */
[-C--:B---3--:R-:W-:Y:S02]  /*b840*/  SHF.L.U32 R8, R8, R27.reuse, RZ ;  /* 0x0000001b08087219 */ /* 0x088fe400000006ff */
[-CC-:B------:R-:W-:Y:S02]  /*b850*/  SHF.R.U64 R25, R23, R27.reuse, R6.reuse ;  /* 0x0000001b17197219 */ /* 0x180fe40000001206 */
[----:B------:R-:W-:Y:S02]  /*b860*/  LOP3.LUT R32, RZ, R8, RZ, 0x33, !PT ;  /* 0x00000008ff207212 */ /* 0x000fe400078e33ff */
[----:B------:R-:W-:Y:S01]  /*b870*/  SHF.R.U32.HI R9, RZ, R27, R6 ;  /* 0x0000001bff097219 */ /* 0x000fe20000011606 */
[----:B------:R-:W3:Y:S01]  /*b880*/  LDC R31, c[0x0][0x610] ;  /* 0x00018400ff1f7b82 */ /* 0x000ee20000000800 */
[----:B------:R-:W-:Y:S01]  /*b890*/  IMAD.MOV.U32 R8, RZ, RZ, R25 ;  /* 0x000000ffff087224 */ /* 0x000fe200078e0019 */
[----:B------:R-:W-:Y:S06]  /*b8a0*/  @!P0 BRA `(.L_x_291) ;  /* 0x0000000000288947 */ /* 0x000fec0003800000 */
        /* <DEDUP_REMOVED lines=10> */
.L_x_291:
[----:B------:R-:W-:Y:S01]  /*b950*/  ISETP.NE.AND P0, PT, R2, 0x1, PT ;  /* 0x000000010200780c */ /* 0x000fe20003f05270 */
[----:B------:R-:W-:Y:S01]  /*b960*/  IMAD.MOV.U32 R13, RZ, RZ, R21 ;  /* 0x000000ffff0d7224 */ /* 0x000fe200078e0015 */
[----:B-1----:R-:W-:Y:S01]  /*b970*/  SHF.R.U64 R6, R8, R24, R9 ;  /* 0x0000001808067219 */ /* 0x002fe20000001209 */
[----:B0-----:R-:W-:Y:S01]  /*b980*/  VIADD R9, R22, 0xffffffff ;  /* 0xffffffff16097836 */ /* 0x001fe20000000000 */
[----:B------:R-:W-:Y:S02]  /*b990*/  SHF.L.U32 R30, R30, R27, RZ ;  /* 0x0000001b1e1e7219 */ /* 0x000fe400000006ff */
[----:B------:R-:W-:Y:S01]  /*b9a0*/  LOP3.LUT R5, R23, R32, RZ, 0xc0, !PT ;  /* 0x0000002017057212 */ /* 0x000fe200078ec0ff */
[----:B------:R-:W-:-:S04]  /*b9b0*/  IMAD.MOV R8, RZ, RZ, -R6 ;  /* 0x000000ffff087224 */ /* 0x000fc800078e0a06 */
[----:B------:R-:W-:Y:S01]  /*b9c0*/  IMAD R6, R30, R6, R5 ;  /* 0x000000061e067224 */ /* 0x000fe200078e0205 */
[----:B------:R-:W-:Y:S01]  /*b9d0*/  LOP3.LUT R5, R14, R9, RZ, 0xc0, !PT ;  /* 0x000000090e057212 */ /* 0x000fe200078ec0ff */
[----:B------:R-:W-:Y:S02]  /*b9e0*/  @P0 IMAD R3, R7, R20, R4 ;  /* 0x0000001407030224 */ /* 0x000fe400078e0204 */
[----:B--2---:R-:W-:Y:S02]  /*b9f0*/  IMAD R4, R8, R26, R25 ;  /* 0x0000001a08047224 */ /* 0x004fe400078e0219 */
[----:B---3--:R-:W-:Y:S02]  /*ba00*/  IMAD R3, R6, R31, R3 ;  /* 0x0000001f06037224 */ /* 0x008fe400078e0203 */
[----:B------:R-:W-:Y:S02]  /*ba10*/  IMAD R4, R4, R22, R5 ;  /* 0x0000001604047224 */ /* 0x000fe400078e0205 */
[----:B------:R-:W-:-:S03]  /*ba20*/  IMAD.MOV.U32 R8, RZ, RZ, 0x1 ;  /* 0x00000001ff087424 */ /* 0x000fc600078e00ff */
[----:B------:R-:W-:Y:S02]  /*ba30*/  SEL R6, R4, R3, !P0 ;  /* 0x0000000304067207 */ /* 0x000fe40004000000 */
[----:B------:R-:W-:-:S07]  /*ba40*/  SEL R12, R3, R4, !P0 ;  /* 0x00000004030c7207 */ /* 0x000fce0004000000 */
.L_x_289:
[----:B------:R-:W-:-:S08]  /*ba50*/  NOP ;  /* 0x0000000000007918 */ /* 0x000fd00000000000 */
[----:B------:R-:W0:-:S00]  /*ba60*/  USETMAXREG.DEALLOC.CTAPOOL 0x28 ;  /* 0x00000028000079c8 */ /* 0x000e0000080e0500 */
[----:B0-----:R-:W-:-:S13]  /*ba70*/  ISETP.NE.AND P0, PT, R0, RZ, PT ;  /* 0x000000ff0000720c */ /* 0x001fda0003f05270 */
[----:B------:R-:W-:Y:S05]  /*ba80*/  @P0 EXIT ;  /* 0x000000000000094d */ /* 0x000fea0003800000 */
[----:B------:R-:W-:Y:S01]  /*ba90*/  LOP3.LUT P0, RZ, R8, 0xff, RZ, 0xc0, !PT ;  /* 0x000000ff08ff7812 */ /* 0x000fe2000780c0ff */
[----:B------:R-:W-:Y:S01]  /*baa0*/  IMAD.MOV.U32 R9, RZ, RZ, RZ ;  /* 0x000000ffff097224 */ /* 0x000fe200078e00ff */
[----:B------:R-:W-:-:S11]  /*bab0*/  MOV R10, 0x1 ;  /* 0x00000001000a7802 */ /* 0x000fd60000000f00 */
[----:B------:R-:W-:Y:S05]  /*bac0*/  @!P0 BRA `(.L_x_292) ;  /* 0x0000000c00b48947 */ /* 0x000fea0003800000 */
[----:B------:R-:W0:Y:S01]  /*bad0*/  LDC R0, c[0x0][0x28c] ;  /* 0x0000a300ff007b82 */ /* 0x000e220000000800 */
[----:B------:R-:W-:Y:S01]  /*bae0*/  ULDC UR5, c[0x0][0x658] ;  /* 0x0001960000057ab9 */ /* 0x000fe20000000800 */
[----:B------:R-:W-:Y:S01]  /*baf0*/  UMOV UR11, 0xffffffff ;  /* 0xffffffff000b7882 */ /* 0x000fe20000000000 */
[----:B------:R-:W-:Y:S01]  /*bb00*/  UMOV UR14, 0x1 ;  /* 0x00000001000e7882 */ /* 0x000fe20000000000 */
[----:B------:R-:W-:Y:S01]  /*bb10*/  USHF.L.U32 UR11, UR11, UR5, URZ ;  /* 0x000000050b0b7299 */ /* 0x000fe2000800063f */
[----:B------:R-:W-:Y:S01]  /*bb20*/  BSSY B0, `(.L_x_292) ;  /* 0x00000e7000007945 */ /* 0x000fe20003800000 */
[----:B------:R-:W-:Y:S01]  /*bb30*/  ULDC UR9, c[0x0][0xc] ;  /* 0x0000030000097ab9 */ /* 0x000fe20000000800 */
[----:B------:R-:W-:Y:S01]  /*bb40*/  ULDC UR12, c[0x0][0x10] ;  /* 0x00000400000c7ab9 */ /* 0x000fe20000000800 */
[----:B------:R-:W1:Y:S01]  /*bb50*/  S2UR UR8, SR_CgaCtaId ;  /* 0x00000000000879c3 */ /* 0x000e620000008800 */
[----:B------:R-:W-:Y:S01]  /*bb60*/  ULOP3.LUT UR13, URZ, UR11, URZ, 0x33, !UPT ;  /* 0x0000000b3f0d7292 */ /* 0x000fe2000f8e333f */
[----:B------:R-:W-:Y:S01]  /*bb70*/  LOP3.LUT R11, R19, 0x2, RZ, 0xfc, !PT ;  /* 0x00000002130b7812 */ /* 0x000fe200078efcff */
[----:B------:R-:W-:Y:S01]  /*bb80*/  IMAD.MOV.U32 R10, RZ, RZ, 0x1 ;  /* 0x00000001ff0a7424 */ /* 0x000fe200078e00ff */
[----:B------:R-:W-:Y:S01]  /*bb90*/  ULDC UR4, c[0x0][0x600] ;  /* 0x0001800000047ab9 */ /* 0x000fe20000000800 */
[----:B------:R-:W-:Y:S01]  /*bba0*/  IMAD.MOV.U32 R9, RZ, RZ, RZ ;  /* 0x000000ffff097224 */ /* 0x000fe200078e00ff */
[----:B------:R-:W-:Y:S01]  /*bbb0*/  UMOV UR30, 0x5 ;  /* 0x00000005001e7882 */ /* 0x000fe20000000000 */
[----:B------:R-:W-:-:S02]  /*bbc0*/  UIADD3 UR4, UR4, -0x1, URZ ;  /* 0xffffffff04047890 */ /* 0x000fc4000fffe03f */
[----:B------:R-:W-:Y:S01]  /*bbd0*/  USHF.L.U32 UR5, UR14, UR5, URZ ;  /* 0x000000050e057299 */ /* 0x000fe2000800063f */
[----:B------:R-:W-:Y:S01]  /*bbe0*/  ULDC.64 UR40, c[0x0][0x198] ;  /* 0x0000660000287ab9 */ /* 0x000fe20000000a00 */
[----:B0-----:R-:W-:-:S05]  /*bbf0*/  VIADD R0, R0, 0x7f ;  /* 0x0000007f00007836 */ /* 0x001fca0000000000 */
[----:B------:R-:W-:Y:S01]  /*bc00*/  SHF.R.S32.HI R3, RZ, 0x1f, R0 ;  /* 0x0000001fff037819 */ /* 0x000fe20000011400 */
[----:B-1----:R-:W-:-:S03]  /*bc10*/  ULOP3.LUT UR10, UR8, 0x1, URZ, 0xc0, !UPT ;  /* 0x00000001080a7892 */ /* 0x002fc6000f8ec03f */
[----:B------:R-:W-:Y:S01]  /*bc20*/  LEA.HI R3, R3, R0, RZ, 0x7 ;  /* 0x0000000003037211 */ /* 0x000fe200078f38ff */
[----:B------:R-:W-:Y:S01]  /*bc30*/  USHF.R.U32.HI UR37, URZ, 0x1, UR8 ;  /* 0x000000013f257899 */ /* 0x000fe20008011608 */
[----:B------:R-:W-:Y:S01]  /*bc40*/  IMAD.MOV.U32 R0, RZ, RZ, 0x1 ;  /* 0x00000001ff007424 */ /* 0x000fe200078e00ff */
[----:B------:R-:W-:Y:S01]  /*bc50*/  USHF.L.U32 UR6, UR8, 0x6, URZ ;  /* 0x0000000608067899 */ /* 0x000fe2000800063f */
[--C-:B------:R-:W-:Y:S01]  /*bc60*/  SHF.R.S32.HI R8, RZ, 0x7, R3.reuse ;  /* 0x00000007ff087819 */ /* 0x100fe20000011403 */
[----:B------:R-:W-:Y:S02]  /*bc70*/  USHF.L.U32 UR7, UR8, 0xc, URZ ;  /* 0x0000000c08077899 */ /* 0x000fe4000800063f */
[----:B------:R-:W-:Y:S01]  /*bc80*/  ULOP3.LUT UR8, UR8, 0xfffffffe, URZ, 0xc0, !UPT ;  /* 0xfffffffe08087892 */ /* 0x000fe2000f8ec03f */
[----:B------:R-:W-:Y:S01]  /*bc90*/  PRMT R3, R0, 0x7610, R3 ;  /* 0x0000761000037816 */ /* 0x000fe20000000003 */
[----:B------:R-:W-:Y:S01]  /*bca0*/  UISETP.GT.U32.AND UP0, UPT, UR10, 0xffff, UPT ;  /* 0x0000ffff0a00788c */ /* 0x000fe2000bf04070 */
[----:B------:R-:W-:Y:S01]  /*bcb0*/  VIADD R0, R8, 0x1 ;  /* 0x0000000108007836 */ /* 0x000fe20000000000 */
[----:B------:R-:W-:-:S02]  /*bcc0*/  USHF.L.U32 UR21, UR14, UR8, URZ ;  /* 0x000000080e157299 */ /* 0x000fc4000800063f */
[----:B------:R-:W-:Y:S02]  /*bcd0*/  ULOP3.LUT UR11, UR8, 0x1, URZ, 0xfc, !UPT ;  /* 0x00000001080b7892 */ /* 0x000fe4000f8efc3f */
[----:B------:R-:W-:Y:S02]  /*bce0*/  UIMAD.WIDE.U32 UR8, UR9, UR12, URZ ;  /* 0x0000000c090872a5 */ /* 0x000fe4000f8e003f */
[----:B------:R-:W-:Y:S01]  /*bcf0*/  USEL UR10, UR10, 0xffff, !UP0 ;  /* 0x0000ffff0a0a7887 */ /* 0x000fe2000c000000 */
[----:B------:R-:W-:Y:S01]  /*bd00*/  ULDC UR12, c[0x0][0x14] ;  /* 0x00000500000c7ab9 */ /* 0x000fe20000000800 */
[----:B------:R-:W-:Y:S02]  /*bd10*/  USHF.L.U32 UR11, UR14, UR11, URZ ;  /* 0x0000000b0e0b7299 */ /* 0x000fe4000800063f */
[----:B------:R-:W-:Y:S02]  /*bd20*/  UIMAD.WIDE.U32 UR38, UR8, UR12, URZ ;  /* 0x0000000c082672a5 */ /* 0x000fe4000f8e003f */
[----:B------:R-:W-:-:S02]  /*bd30*/  UIMAD UR29, UR9, UR12, URZ ;  /* 0x0000000c091d72a4 */ /* 0x000fc4000f8e023f */
[----:B------:R-:W-:Y:S02]  /*bd40*/  ULOP3.LUT UR10, UR10, 0xffff, URZ, 0xc0, !UPT ;  /* 0x0000ffff0a0a7892 */ /* 0x000fe4000f8ec03f */
[----:B------:R-:W-:Y:S02]  /*bd50*/  ULOP3.LUT UR6, UR6, 0x40, URZ, 0xc0, !UPT ;  /* 0x0000004006067892 */ /* 0x000fe4000f8ec03f */
[----:B------:R-:W-:Y:S02]  /*bd60*/  ULOP3.LUT UR7, UR7, 0x1000, URZ, 0xc0, !UPT ;  /* 0x0000100007077892 */ /* 0x000fe4000f8ec03f */
[----:B------:R-:W-:Y:S02]  /*bd70*/  ULOP3.LUT UR21, UR21, UR11, URZ, 0xfc, !UPT ;  /* 0x0000000b15157292 */ /* 0x000fe4000f8efc3f */
[----:B------:R-:W-:Y:S02]  /*bd80*/  UIADD3 UR29, UR39, UR29, URZ ;  /* 0x0000001d271d7290 */ /* 0x000fe4000fffe03f */
[----:B------:R-:W-:-:S12]  /*bd90*/  USHF.L.U32 UR30, UR30, UR10, URZ ;  /* 0x0000000a1e1e7299 */ /* 0x000fd8000800063f */
.L_x_303:
[----:B------:R-:W-:-:S03]  /*bda0*/  UMOV UR8, 0xffffffff ;  /* 0xffffffff00087882 */ /* 0x000fc60000000000 */
[----:B------:R-:W-:Y:S05]  /*bdb0*/  BRA.DIV UR8, `(.L_x_293) ;  /* 0x0000000e08e07947 */ /* 0x000fea000b800000 */
[----:B------:R-:W-:-:S13]  /*bdc0*/  ELECT P6, URZ, PT ;  /* 0x00000000003f782f */ /* 0x000fda00038c0000 */
.L_x_314:
[----:B------:R-:W0:Y:S01]  /*bdd0*/  LDC R4, c[0x0][0x28c] ;  /* 0x0000a300ff047b82 */ /* 0x000e220000000800 */
[----:B------:R-:W-:Y:S01]  /*bde0*/  BSSY B1, `(.L_x_294) ;  /* 0x0000048000017945 */ /* 0x000fe20003800000 */
[----:B0-----:R-:W-:-:S13]  /*bdf0*/  ISETP.LT.OR P6, PT, R4, 0x1, !P6 ;  /* 0x000000010400780c */ /* 0x001fda00077c1670 */
[----:B------:R-:W-:Y:S05]  /*be00*/  @P6 BRA `(.L_x_295) ;  /* 0x0000000400146947 */ /* 0x000fea0003800000 */
[----:B------:R-:W-:Y:S01]  /*be10*/  LEA R12, R12, UR37, 0x1 ;  /* 0x000000250c0c7c11 */ /* 0x000fe2000f8e08ff */
[----:B------:R-:W-:Y:S01]  /*be20*/  IMAD.MOV.U32 R22, RZ, RZ, RZ ;  /* 0x000000ffff167224 */ /* 0x000fe200078e00ff */
[----:B------:R-:W-:Y:S01]  /*be30*/  LEA R15, R6, UR6, 0x7 ;  /* 0x00000006060f7c11 */ /* 0x000fe2000f8e38ff */
[----:B------:R-:W-:Y:S02]  /*be40*/  IMAD.MOV.U32 R4, RZ, RZ, R0 ;  /* 0x000000ffff047224 */ /* 0x000fe400078e0000 */
[----:B------:R-:W-:Y:S02]  /*be50*/  IMAD.MOV.U32 R5, RZ, RZ, R10 ;  /* 0x000000ffff057224 */ /* 0x000fe400078e000a */
[----:B------:R-:W-:Y:S02]  /*be60*/  IMAD.MOV.U32 R6, RZ, RZ, R9 ;  /* 0x000000ffff067224 */ /* 0x000fe400078e0009 */
[----:B------:R-:W-:-:S07]  /*be70*/  IMAD.SHL.U32 R14, R12, 0x80, RZ ;  /* 0x000000800c0e7824 */ /* 0x000fce00078e00ff */
.L_x_298:
[----:B------:R-:W0:Y:S01]  /*be80*/  S2R R12, SR_CgaCtaId ;  /* 0x00000000000c7919 */ /* 0x000e220000008800 */
[----:B------:R-:W-:Y:S02]  /*be90*/  MOV R7, 0x400 ;  /* 0x0000040000077802 */ /* 0x000fe40000000f00 */
[----:B------:R-:W-:Y:S02]  /*bea0*/  LOP3.LUT P1, RZ, R18, 0x7f, RZ, 0xc0, !PT ;  /* 0x0000007f12ff7812 */ /* 0x000fe4000782c0ff */
[----:B0-----:R-:W-:Y:S02]  /*beb0*/  LEA R21, R12, R7, 0x18 ;  /* 0x000000070c157211 */ /* 0x001fe400078ec0ff */
[----:B------:R-:W-:-:S09]  /*bec0*/  SHF.L.U32 R7, R5, 0x1f, RZ ;  /* 0x0000001f05077819 */ /* 0x000fd200000006ff */
[----:B------:R-:W0:Y:S01]  /*bed0*/  @!P1 LDC R12, c[0x0][0x500] ;  /* 0x00014000ff0c9b82 */ /* 0x000e220000000800 */
[----:B------:R-:W-:-:S04]  /*bee0*/  IMAD R20, R6, 0x8, R21 ;  /* 0x0000000806147824 */ /* 0x000fc800078e0215 */
[----:B------:R-:W1:Y:S02]  /*bef0*/  SYNCS.PHASECHK.TRANS64.TRYWAIT P0, [R20+URZ+0x20], R7 ;  /* 0x00002007140075a7 */ /* 0x000e64000800017f */
[----:B-1----:R-:W-:Y:S05]  /*bf00*/  @!P0 BRA `(.L_x_296) ;  /* 0x0000000c00ac8947 */ /* 0x002fea0003800000 */
.L_x_315:
[----:B-1----:R-:W-:Y:S01]  /*bf10*/  PRMT R7, R11, 0x9910, RZ ;  /* 0x000099100b077816 */ /* 0x002fe200000000ff */
[----:B0-----:R0:W-:Y:S03]  /*bf20*/  @!P1 SYNCS.ARRIVE.TRANS64 RZ, [R20+URZ], R12 ;  /* 0x0000000c14ff99a7 */ /* 0x0011e6000800003f */
[----:B------:R-:W-:-:S13]  /*bf30*/  ISETP.NE.AND P0, PT, R7, 0x2, PT ;  /* 0x000000020700780c */ /* 0x000fda0003f05270 */
[----:B0-----:R-:W-:Y:S05]  /*bf40*/  @P0 BRA `(.L_x_297) ;  /* 0x0000000000040947 */ /* 0x001fea0003800000 */
[----:B------:R-:W-:Y:S01]  /*bf50*/  BPT.TRAP 0x1 ;  /* 0x000000040000795c */ /* 0x000fe20000300000 */
.L_x_297:
[----:B------:R-:W-:Y:S01]  /*bf60*/  LEA R7, R6, UR37, 0x2 ;  /* 0x0000002506077c11 */ /* 0x000fe2000f8e10ff */
[----:B------:R-:W-:Y:S01]  /*bf70*/  VIADD R4, R4, 0xffffffff ;  /* 0xffffffff04047836 */ /* 0x000fe20000000000 */
[----:B------:R-:W-:Y:S01]  /*bf80*/  LEA R12, R6, UR7, 0xe ;  /* 0x00000007060c7c11 */ /* 0x000fe2000f8e70ff */
[----:B------:R-:W-:Y:S01]  /*bf90*/  UIADD3 UR14, UP0, UR40, 0xf0, URZ ;  /* 0x000000f0280e7890 */ /* 0x000fe2000ff1e03f */
[----:B------:R-:W-:Y:S01]  /*bfa0*/  SHF.L.U32 R7, R7, 0xd, RZ ;  /* 0x0000000d07077819 */ /* 0x000fe200000006ff */
[----:B------:R-:W-:Y:S01]  /*bfb0*/  UIADD3 UR42, UP1, UR40, 0x1f0, URZ ;  /* 0x000001f0282a7890 */ /* 0x000fe2000ff3e03f */
[----:B------:R-:W-:Y:S01]  /*bfc0*/  R2UR UR34, R22 ;  /* 0x00000000162272ca */ /* 0x000fe200000e0000 */
[--C-:B------:R-:W-:Y:S01]  /*bfd0*/  IMAD R12, R12, 0x2, R21.reuse ;  /* 0x000000020c0c7824 */ /* 0x100fe200078e0215 */
[----:B------:R-:W-:Y:S01]  /*bfe0*/  R2UR UR33, R20 ;  /* 0x00000000142172ca */ /* 0x000fe200000e0000 */
[----:B------:R-:W-:Y:S01]  /*bff0*/  IMAD R7, R7, 0x2, R21 ;  /* 0x0000000207077824 */ /* 0x000fe200078e0215 */
[----:B------:R-:W-:Y:S01]  /*c000*/  R2UR UR36, R13 ;  /* 0x000000000d2472ca */ /* 0x000fe200000e0000 */
[----:B------:R-:W-:Y:S01]  /*c010*/  UIADD3.X UR15, URZ, UR41, URZ, UP0, !UPT ;  /* 0x000000293f0f7290 */ /* 0x000fe200087fe43f */
[----:B------:R-:W-:Y:S01]  /*c020*/  R2UR UR8, R12 ;  /* 0x000000000c0872ca */ /* 0x000fe200000e0000 */
[----:B------:R-:W-:Y:S01]  /*c030*/  UPRMT UR31, URZ, 0x5410, UR30 ;  /* 0x000054103f1f7896 */ /* 0x000fe2000800001e */
[----:B------:R-:W-:Y:S01]  /*c040*/  R2UR UR24, R7 ;  /* 0x00000000071872ca */ /* 0x000fe200000e0000 */
[----:B------:R-:W-:Y:S01]  /*c050*/  UIADD3.X UR43, URZ, UR41, URZ, UP1, !UPT ;  /* 0x000000293f2b7290 */ /* 0x000fe20008ffe43f */
[----:B------:R-:W-:Y:S01]  /*c060*/  R2UR UR35, R14 ;  /* 0x000000000e2372ca */ /* 0x000fe200000e0000 */
[----:B------:R-:W-:Y:S01]  /*c070*/  UPRMT UR44, URZ, 0x5410, UR21 ;  /* 0x000054103f2c7896 */ /* 0x000fe20008000015 */
[----:B------:R-:W-:Y:S01]  /*c080*/  R2UR UR19, R15 ;  /* 0x000000000f1372ca */ /* 0x000fe200000e0000 */
[----:B------:R-:W-:Y:S01]  /*c090*/  UIADD3 UR26, UR34, 0x40, URZ ;  /* 0x00000040221a7890 */ /* 0x000fe2000fffe03f */
[----:B------:R-:W-:Y:S01]  /*c0a0*/  ISETP.GT.AND P1, PT, R4, 0x1, PT ;  /* 0x000000010400780c */ /* 0x000fe20003f24270 */
[----:B------:R-:W-:Y:S01]  /*c0b0*/  VIADD R6, R6, 0x1 ;  /* 0x0000000106067836 */ /* 0x000fe20000000000 */
[----:B------:R-:W-:Y:S01]  /*c0c0*/  UMOV UR22, 0x0 ;  /* 0x0000000000167882 */ /* 0x000fe20000000000 */
[----:B------:R-:W-:Y:S01]  /*c0d0*/  UMOV UR23, 0x10000000 ;  /* 0x1000000000177882 */ /* 0x000fe20000000000 */
[----:B------:R-:W-:Y:S01]  /*c0e0*/  UMOV UR25, UR33 ;  /* 0x0000002100197c82 */ /* 0x000fe20008000000 */
[----:B------:R-:W-:Y:S01]  /*c0f0*/  UIADD3 UR16, UR8, 0x40100, URZ ;  /* 0x0004010008107890 */ /* 0x000fe2000fffe03f */
[----:B------:R-:W-:Y:S01]  /*c100*/  ISETP.NE.AND P0, PT, R6, 0x4, PT ;  /* 0x000000040600780c */ /* 0x000fe20003f05270 */
[----:B------:R-:W-:Y:S01]  /*c110*/  UIADD3 UR32, UR24, 0x100, URZ ;  /* 0x0000010018207890 */ /* 0x000fe2000fffe03f */
[----:B------:R-:W-:Y:S01]  /*c120*/  VIADD R22, R22, 0x80 ;  /* 0x0000008016167836 */ /* 0x000fe20000000000 */
[----:B------:R-:W-:Y:S01]  /*c130*/  UIADD3 UR24, UR24, 0x8100, URZ ;  /* 0x0000810018187890 */ /* 0x000fe2000fffe03f */
[----:B------:R-:W-:Y:S01]  /*c140*/  SEL R12, RZ, 0x1, P0 ;  /* 0x00000001ff0c7807 */ /* 0x000fe20000000000 */
[----:B------:R-:W-:Y:S01]  /*c150*/  UIADD3 UR8, UR8, 0x44100, URZ ;  /* 0x0004410008087890 */ /* 0x000fe2000fffe03f */
[----:B------:R-:W-:Y:S01]  /*c160*/  SEL R6, R6, RZ, P0 ;  /* 0x000000ff06067207 */ /* 0x000fe20000000000 */
[----:B------:R-:W-:Y:S01]  /*c170*/  UMOV UR28, UR36 ;  /* 0x00000024001c7c82 */ /* 0x000fe20008000000 */
[----:B------:R-:W-:Y:S01]  /*c180*/  UMOV UR27, UR35 ;  /* 0x00000023001b7c82 */ /* 0x000fe20008000000 */
[----:B------:R-:W-:Y:S01]  /*c190*/  UMOV UR17, UR33 ;  /* 0x0000002100117c82 */ /* 0x000fe20008000000 */
[----:B------:R-:W-:Y:S01]  /*c1a0*/  UMOV UR18, UR34 ;  /* 0x0000002200127c82 */ /* 0x000fe20008000000 */
[----:B------:R-:W-:Y:S01]  /*c1b0*/  UMOV UR20, UR36 ;  /* 0x0000002400147c82 */ /* 0x000fe20008000000 */
[----:B------:R0:W-:Y:S01]  /*c1c0*/  UTMALDG.3D.MULTICAST [UR32], [UR14], UR31, desc[UR22] ;  /* 0x000016200e0073b4 */ /* 0x0001e2000801181f */
[----:B------:R-:W-:Y:S01]  /*c1d0*/  UMOV UR9, UR33 ;  /* 0x0000002100097c82 */ /* 0x000fe20008000000 */
[----:B------:R-:W-:Y:S01]  /*c1e0*/  UMOV UR11, UR19 ;  /* 0x00000013000b7c82 */ /* 0x000fe20008000000 */
[----:B------:R-:W-:Y:S01]  /*c1f0*/  UMOV UR12, UR36 ;  /* 0x00000024000c7c82 */ /* 0x000fe20008000000 */
[----:B------:R-:W-:Y:S01]  /*c200*/  UMOV UR10, UR26 ;  /* 0x0000001a000a7c82 */ /* 0x000fe20008000000 */
[----:B------:R-:W-:Y:S01]  /*c210*/  LOP3.LUT R5, R5, R12, RZ, 0x3c, !PT ;  /* 0x0000000c05057212 */ /* 0x000fe200078e3cff */
[----:B------:R0:W-:Y:S01]  /*c220*/  UTMALDG.3D.MULTICAST [UR24], [UR14], UR31, desc[UR22] ;  /* 0x000016180e0073b4 */ /* 0x0001e2000801181f */
[----:B------:R0:W-:Y:S01]  /*c230*/  UTMALDG.3D.MULTICAST [UR16], [UR42], UR44, desc[UR22] ;  /* 0x000016102a0073b4 */ /* 0x0001e2000801182c */
[----:B------:R0:W-:Y:S02]  /*c240*/  UTMALDG.3D.MULTICAST [UR8], [UR42], UR44, desc[UR22] ;  /* 0x000016082a0073b4 */ /* 0x0001e4000801182c */
[----:B0-----:R-:W-:Y:S05]  /*c250*/  @P1 BRA `(.L_x_298) ;  /* 0xfffffffc00081947 */ /* 0x001fea000383ffff */
.L_x_295:
[----:B------:R-:W-:Y:S05]  /*c260*/  BSYNC B1 ;  /* 0x0000000000017941 */ /* 0x000fea0003800000 */
.L_x_294:
[----:B------:R-:W-:Y:S01]  /*c270*/  LOP3.LUT P1, RZ, R3, 0xff, RZ, 0xc0, !PT ;  /* 0x000000ff03ff7812 */ /* 0x000fe2000782c0ff */
[----:B------:R-:W-:Y:S01]  /*c280*/  IMAD.IADD R9, R8, 0x1, R9 ;  /* 0x0000000108097824 */ /* 0x000fe200078e0209 */
[----:B------:R-:W-:Y:S01]  /*c290*/  IADD3 R16, P2, R16, UR38, RZ ;  /* 0x0000002610107c10 */ /* 0x000fe2000ff5e0ff */
[----:B------:R-:W-:Y:S01]  /*c2a0*/  ULDC.64 UR8, c[0x0][0x650] ;  /* 0x0001940000087ab9 */ /* 0x000fe20000000a00 */
[----:B------:R-:W-:Y:S01]  /*c2b0*/  BSSY B1, `(.L_x_299) ;  /* 0x000006b000017945 */ /* 0x000fe20003800000 */
[----:B------:R-:W-:Y:S01]  /*c2c0*/  IMAD.MOV.U32 R12, RZ, RZ, -0x1 ;  /* 0xffffffffff0c7424 */ /* 0x000fe200078e00ff */
[----:B------:R-:W-:Y:S01]  /*c2d0*/  SHF.R.U32.HI R3, RZ, 0x2, R9 ;  /* 0x00000002ff037819 */ /* 0x000fe20000011609 */
[----:B------:R-:W-:Y:S01]  /*c2e0*/  IMAD.MOV.U32 R6, RZ, RZ, -0x1 ;  /* 0xffffffffff067424 */ /* 0x000fe200078e00ff */
[----:B------:R-:W-:Y:S01]  /*c2f0*/  ISETP.GT.U32.AND P0, PT, R9, 0x3, PT ;  /* 0x000000030900780c */ /* 0x000fe20003f04070 */
[----:B------:R-:W-:Y:S01]  /*c300*/  IMAD.MOV.U32 R13, RZ, RZ, -0x1 ;  /* 0xffffffffff0d7424 */ /* 0x000fe200078e00ff */
[----:B------:R-:W-:-:S02]  /*c310*/  LOP3.LUT R3, R3, 0x1, RZ, 0xc0, !PT ;  /* 0x0000000103037812 */ /* 0x000fc400078ec0ff */
[----:B------:R-:W-:Y:S01]  /*c320*/  ISETP.LT.U32.AND P0, PT, R8, 0x4, P0 ;  /* 0x000000040800780c */ /* 0x000fe20000701070 */
[----:B------:R-:W0:Y:S01]  /*c330*/  @P1 S2R R5, SR_CgaCtaId ;  /* 0x0000000000051919 */ /* 0x000e220000008800 */
[----:B------:R-:W-:Y:S02]  /*c340*/  @P1 MOV R4, 0x400 ;  /* 0x0000040000041802 */ /* 0x000fe40000000f00 */
[----:B------:R-:W-:Y:S02]  /*c350*/  IADD3.X R17, R17, UR29, RZ, P2, !PT ;  /* 0x0000001d11117c10 */ /* 0x000fe400097fe4ff */
[----:B------:R-:W-:Y:S02]  /*c360*/  ISETP.GE.U32.AND P2, PT, R16, UR8, PT ;  /* 0x0000000810007c0c */ /* 0x000fe4000bf46070 */
[----:B------:R-:W-:Y:S02]  /*c370*/  LOP3.LUT R9, R9, 0x3, RZ, 0xc0, !PT ;  /* 0x0000000309097812 */ /* 0x000fe400078ec0ff */
[----:B0-----:R-:W-:-:S04]  /*c380*/  @P1 LEA R4, R5, R4, 0x18 ;  /* 0x0000000405041211 */ /* 0x001fc800078ec0ff */
[----:B------:R0:W-:Y:S01]  /*c390*/  @P1 SYNCS.ARRIVE.TRANS64.A1T0 RZ, [R4+URZ+0x58], RZ ;  /* 0x000058ff04ff19a7 */ /* 0x0001e2000810003f */
[----:B------:R-:W-:Y:S02]  /*c3a0*/  ISETP.NE.U32.AND P1, PT, R3, 0x1, PT ;  /* 0x000000010300780c */ /* 0x000fe40003f25070 */
[----:B------:R-:W-:Y:S02]  /*c3b0*/  SEL R3, RZ, 0x1, !P0 ;  /* 0x00000001ff037807 */ /* 0x000fe40004000000 */
[----:B------:R-:W-:Y:S02]  /*c3c0*/  ISETP.GE.U32.AND.EX P0, PT, R17, UR9, PT, P2 ;  /* 0x0000000911007c0c */ /* 0x000fe4000bf06120 */
[----:B------:R-:W-:-:S04]  /*c3d0*/  ISETP.GT.U32.AND P1, PT, R8, 0x3, !P1 ;  /* 0x000000030800780c */ /* 0x000fc80004f24070 */
[----:B0-----:R-:W-:-:S04]  /*c3e0*/  SEL R4, RZ, 0x1, !P1 ;  /* 0x00000001ff047807 */ /* 0x001fc80004800000 */
[--C-:B------:R-:W-:Y:S02]  /*c3f0*/  LOP3.LUT R10, R4, R10, R3.reuse, 0x96, !PT ;  /* 0x0000000a040a7212 */ /* 0x100fe400078e9603 */
[----:B------:R-:W-:Y:S02]  /*c400*/  PRMT R4, RZ, 0x7610, R4 ;  /* 0x00007610ff047816 */ /* 0x000fe40000000004 */
[----:B------:R-:W-:Y:S01]  /*c410*/  PRMT R3, RZ, 0x7610, R3 ;  /* 0x00007610ff037816 */ /* 0x000fe20000000003 */
[----:B------:R-:W-:Y:S06]  /*c420*/  @P0 BRA `(.L_x_300) ;  /* 0x00000004004c0947 */ /* 0x000fec0003800000 */
[----:B------:R-:W0:Y:S01]  /*c430*/  S2R R14, SR_CTAID.X ;  /* 0x00000000000e7919 */ /* 0x000e220000002500 */
[----:B------:R-:W-:Y:S01]  /*c440*/  ULDC.64 UR8, c[0x0][0x628] ;  /* 0x00018a0000087ab9 */ /* 0x000fe20000000a00 */
[----:B------:R-:W1:Y:S01]  /*c450*/  LDC R15, c[0x0][0x144] ;  /* 0x00005100ff0f7b82 */ /* 0x000e620000000800 */
[----:B------:R-:W-:Y:S01]  /*c460*/  ISETP.NE.U32.AND P0, PT, RZ, UR8, PT ;  /* 0x00000008ff007c0c */ /* 0x000fe2000bf05070 */
[----:B------:R-:W2:Y:S01]  /*c470*/  S2R R12, SR_CTAID.Y ;  /* 0x00000000000c7919 */ /* 0x000ea20000002600 */
[----:B------:R-:W-:Y:S01]  /*c480*/  ULDC UR10, c[0x0][0x150] ;  /* 0x00005400000a7ab9 */ /* 0x000fe20000000800 */
[----:B------:R-:W-:Y:S01]  /*c490*/  ULDC UR11, c[0x0][0x630] ;  /* 0x00018c00000b7ab9 */ /* 0x000fe20000000800 */
[----:B------:R-:W-:Y:S01]  /*c4a0*/  ISETP.NE.AND.EX P0, PT, RZ, UR9, PT, P0 ;  /* 0x00000009ff007c0c */ /* 0x000fe2000bf05300 */
[----:B------:R-:W-:Y:S01]  /*c4b0*/  IMAD.MOV.U32 R4, RZ, RZ, R16 ;  /* 0x000000ffff047224 */ /* 0x000fe200078e0010 */
[----:B0-----:R-:W-:-:S05]  /*c4c0*/  I2FP.F32.U32 R5, R14 ;  /* 0x0000000e00057245 */ /* 0x001fca0000201000 */
[----:B------:R-:W-:Y:S01]  /*c4d0*/  FMUL R20, R5, UR10 ;  /* 0x0000000a05147c20 */ /* 0x000fe20008400000 */
[----:B------:R-:W-:-:S05]  /*c4e0*/  IMAD.MOV.U32 R5, RZ, RZ, R17 ;  /* 0x000000ffff057224 */ /* 0x000fca00078e0011 */
[----:B--2---:R-:W-:Y:S05]  /*c4f0*/  @!P0 BRA `(.L_x_301) ;  /* 0x0000000000288947 */ /* 0x004fea0003800000 */
[----:B------:R-:W-:Y:S02]  /*c500*/  ULDC UR10, c[0x0][0x634] ;  /* 0x00018d00000a7ab9 */ /* 0x000fe40000000800 */
[----:B------:R-:W-:-:S05]  /*c510*/  IADD3 R5, P0, R16, UR10, RZ ;  /* 0x0000000a10057c10 */ /* 0x000fca000ff1e0ff */
[----:B------:R-:W-:-:S04]  /*c520*/  IMAD.X R13, RZ, RZ, R17, P0 ;  /* 0x000000ffff0d7224 */ /* 0x000fc800000e0611 */
[----:B------:R-:W-:-:S04]  /*c530*/  IMAD.WIDE.U32 R6, R13, UR8, RZ ;  /* 0x000000080d067c25 */ /* 0x000fc8000f8e00ff */
[----:B------:R-:W-:-:S04]  /*c540*/  IMAD.WIDE.U32 R6, P0, R5, UR9, R6 ;  /* 0x0000000905067c25 */ /* 0x000fc8000f800006 */
[----:B------:R-:W-:-:S04]  /*c550*/  IMAD.WIDE.U32 R4, R5, UR8, RZ ;  /* 0x0000000805047c25 */ /* 0x000fc8000f8e00ff */
[----:B------:R-:W-:Y:S01]  /*c560*/  IMAD.MOV.U32 R4, RZ, RZ, R7 ;  /* 0x000000ffff047224 */ /* 0x000fe200078e0007 */
[----:B------:R-:W-:Y:S02]  /*c570*/  IADD3 RZ, P1, R5, R6, RZ ;  /* 0x0000000605ff7210 */ /* 0x000fe40007f3e0ff */
[----:B------:R-:W-:-:S03]  /*c580*/  IADD3.X R5, RZ, RZ, RZ, P0, !PT ;  /* 0x000000ffff057210 */ /* 0x000fc600007fe4ff */
[----:B------:R-:W-:-:S08]  /*c590*/  IMAD.WIDE.U32.X R4, R13, UR9, R4, P1 ;  /* 0x000000090d047c25 */ /* 0x000fd000088e0404 */
.L_x_301:
[--C-:B------:R-:W-:Y:S01]  /*c5a0*/  SHF.R.U64 R13, R4, UR11, R5.reuse ;  /* 0x0000000b040d7c19 */ /* 0x100fe20008001205 */
[----:B------:R-:W0:Y:S01]  /*c5b0*/  F2I.U32.TRUNC.NTZ R20, R20 ;  /* 0x0000001400147305 */ /* 0x000e22000020f000 */
[----:B------:R-:W-:Y:S01]  /*c5c0*/  SHF.R.U32.HI R4, RZ, UR11, R5 ;  /* 0x0000000bff047c19 */ /* 0x000fe20008011605 */
[----:B------:R-:W-:Y:S01]  /*c5d0*/  ULDC.64 UR8, c[0x0][0x620] ;  /* 0x0001880000087ab9 */ /* 0x000fe20000000a00 */
[----:B------:R-:W-:Y:S01]  /*c5e0*/  IADD3 R7, P0, RZ, -R13, RZ ;  /* 0x8000000dff077210 */ /* 0x000fe20007f1e0ff */
[----:B------:R-:W-:Y:S01]  /*c5f0*/  ULDC.64 UR10, c[0x0][0x640] ;  /* 0x00019000000a7ab9 */ /* 0x000fe20000000a00 */
[----:B------:R-:W2:Y:S03]  /*c600*/  LDC R21, c[0x0][0x148] ;  /* 0x00005200ff157b82 */ /* 0x000ea60000000800 */
[----:B------:R-:W-:Y:S01]  /*c610*/  IMAD.X R4, RZ, RZ, ~R4, P0 ;  /* 0x000000ffff047224 */ /* 0x000fe200000e0e04 */
[----:B------:R-:W-:-:S03]  /*c620*/  ISETP.NE.U32.AND P0, PT, RZ, UR10, PT ;  /* 0x0000000aff007c0c */ /* 0x000fc6000bf05070 */
[----:B------:R-:W-:Y:S01]  /*c630*/  IMAD R6, R4, UR8, RZ ;  /* 0x0000000804067c24 */ /* 0x000fe2000f8e02ff */
[----:B------:R-:W-:Y:S01]  /*c640*/  ISETP.NE.AND.EX P0, PT, RZ, UR11, PT, P0 ;  /* 0x0000000bff007c0c */ /* 0x000fe2000bf05300 */
[----:B------:R-:W-:Y:S01]  /*c650*/  IMAD.WIDE.U32 R4, R7, UR8, R16 ;  /* 0x0000000807047c25 */ /* 0x000fe2000f8e0010 */
[----:B------:R-:W-:-:S03]  /*c660*/  ULDC UR8, c[0x0][0x618] ;  /* 0x0001860000087ab9 */ /* 0x000fc60000000800 */
[----:B------:R-:W-:Y:S01]  /*c670*/  IMAD R7, R7, UR9, R6 ;  /* 0x0000000907077c24 */ /* 0x000fe2000f8e0206 */
[----:B------:R-:W-:Y:S01]  /*c680*/  ULDC UR9, c[0x0][0x154] ;  /* 0x0000550000097ab9 */ /* 0x000fe20000000800 */
[----:B0-----:R-:W-:Y:S02]  /*c690*/  IMAD.MOV R6, RZ, RZ, -R20 ;  /* 0x000000ffff067224 */ /* 0x001fe400078e0a14 */
[----:B------:R-:W-:Y:S02]  /*c6a0*/  IMAD.IADD R5, R5, 0x1, R7 ;  /* 0x0000000105057824 */ /* 0x000fe400078e0207 */
[----:B-1----:R-:W-:Y:S01]  /*c6b0*/  IMAD R14, R15, R6, R14 ;  /* 0x000000060f0e7224 */ /* 0x002fe200078e020e */
[----:B------:R-:W-:Y:S02]  /*c6c0*/  I2FP.F32.U32 R6, R12 ;  /* 0x0000000c00067245 */ /* 0x000fe40000201000 */
[--C-:B------:R-:W-:Y:S02]  /*c6d0*/  SHF.R.U64 R15, R4, UR8, R5.reuse ;  /* 0x00000008040f7c19 */ /* 0x100fe40008001205 */
[----:B------:R-:W-:Y:S01]  /*c6e0*/  SHF.R.U32.HI R4, RZ, UR8, R5 ;  /* 0x00000008ff047c19 */ /* 0x000fe20008011605 */
[----:B------:R-:W-:Y:S01]  /*c6f0*/  FMUL R6, R6, UR9 ;  /* 0x0000000906067c20 */ /* 0x000fe20008400000 */
[----:B------:R-:W-:-:S02]  /*c700*/  ULDC UR8, c[0x0][0x608] ;  /* 0x0001820000087ab9 */ /* 0x000fc40000000800 */
[--C-:B------:R-:W-:Y:S01]  /*c710*/  SHF.R.U64 R22, R15, UR8, R4.reuse ;  /* 0x000000080f167c19 */ /* 0x100fe20008001204 */
[----:B------:R0:W1:Y:S01]  /*c720*/  F2I.U32.TRUNC.NTZ R24, R6 ;  /* 0x0000000600187305 */ /* 0x000062000020f000 */
[----:B------:R-:W-:Y:S01]  /*c730*/  SHF.R.U32.HI R5, RZ, UR8, R4 ;  /* 0x00000008ff057c19 */ /* 0x000fe20008011604 */
[----:B------:R-:W-:-:S03]  /*c740*/  ULDC UR8, c[0x0][0x658] ;  /* 0x0001960000087ab9 */ /* 0x000fc60000000800 */
[--C-:B------:R-:W-:Y:S02]  /*c750*/  SHF.R.U64 R20, R22, UR8, R5.reuse ;  /* 0x0000000816147c19 */ /* 0x100fe40008001205 */
[----:B------:R-:W-:-:S03]  /*c760*/  SHF.R.U32.HI R23, RZ, UR8, R5 ;  /* 0x00000008ff177c19 */ /* 0x000fc60008011605 */
[----:B------:R-:W-:Y:S02]  /*c770*/  IMAD.MOV.U32 R4, RZ, RZ, R20 ;  /* 0x000000ffff047224 */ /* 0x000fe400078e0014 */
[----:B------:R-:W-:Y:S01]  /*c780*/  IMAD.MOV.U32 R5, RZ, RZ, R23 ;  /* 0x000000ffff057224 */ /* 0x000fe200078e0017 */
[----:B0-----:R-:W-:Y:S06]  /*c790*/  @!P0 BRA `(.L_x_302) ;  /* 0x0000000000288947 */ /* 0x001fec0003800000 */
[----:B------:R-:W-:Y:S02]  /*c7a0*/  ULDC UR8, c[0x0][0x64c] ;  /* 0x0001930000087ab9 */ /* 0x000fe40000000800 */
[----:B------:R-:W-:-:S05]  /*c7b0*/  IADD3 R5, P0, R20, UR8, RZ ;  /* 0x0000000814057c10 */ /* 0x000fca000ff1e0ff */
[----:B------:R-:W-:-:S04]  /*c7c0*/  IMAD.X R23, RZ, RZ, R23, P0 ;  /* 0x000000ffff177224 */ /* 0x000fc800000e0617 */
[----:B------:R-:W-:-:S04]  /*c7d0*/  IMAD.WIDE.U32 R6, R23, UR10, RZ ;  /* 0x0000000a17067c25 */ /* 0x000fc8000f8e00ff */
[----:B------:R-:W-:-:S04]  /*c7e0*/  IMAD.WIDE.U32 R6, P0, R5, UR11, R6 ;  /* 0x0000000b05067c25 */ /* 0x000fc8000f800006 */
[----:B------:R-:W-:-:S04]  /*c7f0*/  IMAD.WIDE.U32 R4, R5, UR10, RZ ;  /* 0x0000000a05047c25 */ /* 0x000fc8000f8e00ff */
[----:B------:R-:W-:Y:S01]  /*c800*/  IMAD.MOV.U32 R4, RZ, RZ, R7 ;  /* 0x000000ffff047224 */ /* 0x000fe200078e0007 */
[----:B------:R-:W-:Y:S01]  /*c810*/  IADD3 RZ, P1, R5, R6, RZ ;  /* 0x0000000605ff7210 */ /* 0x000fe20007f3e0ff */
[----:B------:R-:W-:-:S04]  /*c820*/  IMAD.X R5, RZ, RZ, RZ, P0 ;  /* 0x000000ffff057224 */ /* 0x000fc800000e06ff */
[----:B------:R-:W-:-:S08]  /*c830*/  IMAD.WIDE.U32.X R4, R23, UR11, R4, P1 ;  /* 0x0000000b17047c25 */ /* 0x000fd000088e0404 */
.L_x_302:
[----:B------:R-:W-:Y:S01]  /*c840*/  ISETP.NE.AND P0, PT, R2, 0x1, PT ;  /* 0x000000010200780c */ /* 0x000fe20003f05270 */
[----:B------:R-:W-:Y:S01]  /*c850*/  ULDC UR8, c[0x0][0x648] ;  /* 0x0001920000087ab9 */ /* 0x000fe20000000800 */
[----:B------:R-:W-:Y:S01]  /*c860*/  LOP3.LUT R22, R22, UR13, RZ, 0xc0, !PT ;  /* 0x0000000d16167c12 */ /* 0x000fe2000f8ec0ff */
[----:B-1----:R-:W-:Y:S01]  /*c870*/  IMAD.MOV R24, RZ, RZ, -R24 ;  /* 0x000000ffff187224 */ /* 0x002fe200078e0a18 */
[----:B------:R-:W-:Y:S01]  /*c880*/  SHF.R.U64 R5, R4, UR8, R5 ;  /* 0x0000000804057c19 */ /* 0x000fe20008001205 */
[----:B------:R-:W-:Y:S01]  /*c890*/  ULDC UR8, c[0x0][0x638] ;  /* 0x00018e0000087ab9 */ /* 0x000fe20000000800 */
[----:B------:R-:W-:Y:S01]  /*c8a0*/  LOP3.LUT R15, R15, UR4, RZ, 0xc0, !PT ;  /* 0x000000040f0f7c12 */ /* 0x000fe2000f8ec0ff */
[----:B------:R-:W-:Y:S01]  /*c8b0*/  ULDC UR9, c[0x0][0x610] ;  /* 0x0001840000097ab9 */ /* 0x000fe20000000800 */
[----:B------:R-:W-:Y:S01]  /*c8c0*/  MOV R4, 0x1 ;  /* 0x0000000100047802 */ /* 0x000fe20000000f00 */
[----:B------:R-:W-:Y:S02]  /*c8d0*/  IMAD.MOV R7, RZ, RZ, -R5 ;  /* 0x000000ffff077224 */ /* 0x000fe400078e0a05 */
[----:B------:R-:W-:-:S02]  /*c8e0*/  IMAD R5, R5, UR5, R22 ;  /* 0x0000000505057c24 */ /* 0x000fc4000f8e0216 */
[----:B--2---:R-:W-:Y:S02]  /*c8f0*/  @P0 IMAD R14, R21, R24, R12 ;  /* 0x00000018150e0224 */ /* 0x004fe400078e020c */
[----:B------:R-:W-:Y:S01]  /*c900*/  IMAD R20, R7, UR8, R20 ;  /* 0x0000000807147c24 */ /* 0x000fe2000f8e0214 */
[----:B------:R-:W-:Y:S01]  /*c910*/  ULDC UR8, c[0x0][0x600] ;  /* 0x0001800000087ab9 */ /* 0x000fe20000000800 */
[----:B------:R-:W-:Y:S02]  /*c920*/  IMAD R14, R5, UR9, R14 ;  /* 0x00000009050e7c24 */ /* 0x000fe4000f8e020e */
[----:B------:R-:W-:-:S05]  /*c930*/  IMAD R5, R20, UR8, R15 ;  /* 0x0000000814057c24 */ /* 0x000fca000f8e020f */
[----:B------:R-:W-:Y:S02]  /*c940*/  SEL R6, R5, R14, !P0 ;  /* 0x0000000e05067207 */ /* 0x000fe40004000000 */
[----:B------:R-:W-:-:S07]  /*c950*/  SEL R12, R14, R5, !P0 ;  /* 0x000000050e0c7207 */ /* 0x000fce0004000000 */
.L_x_300:
[----:B------:R-:W-:Y:S05]  /*c960*/  BSYNC B1 ;  /* 0x0000000000017941 */ /* 0x000fea0003800000 */
.L_x_299:
[----:B------:R-:W-:-:S13]  /*c970*/  LOP3.LUT P0, RZ, R4, 0xff, RZ, 0xc0, !PT ;  /* 0x000000ff04ff7812 */ /* 0x000fda000780c0ff */
[----:B------:R-:W-:Y:S05]  /*c980*/  @P0 BRA `(.L_x_303) ;  /* 0xfffffff400040947 */ /* 0x000fea000383ffff */
[----:B------:R-:W-:Y:S05]  /*c990*/  BSYNC B0 ;  /* 0x0000000000007941 */ /* 0x000fea0003800000 */
.L_x_292:
[----:B------:R-:W-:-:S03]  /*c9a0*/  UMOV UR8, 0xffffffff ;  /* 0xffffffff00087882 */ /* 0x000fc60000000000 */
[----:B------:R-:W-:Y:S05]  /*c9b0*/  BRA.DIV UR8, `(.L_x_304) ;  /* 0x0000000608147947 */ /* 0x000fea000b800000 */
[----:B------:R-:W-:-:S13]  /*c9c0*/  ELECT P6, URZ, PT ;  /* 0x00000000003f782f */ /* 0x000fda00038c0000 */
.L_x_318:
[----:B------:R-:W-:Y:S04]  /*c9d0*/  BSSY B0, `(.L_x_305) ;  /* 0x000002b000007945 */ /* 0x000fe80003800000 */
[----:B------:R-:W-:Y:S05]  /*c9e0*/  @!P6 BRA `(.L_x_306) ;  /* 0x0000000000a4e947 */ /* 0x000fea0003800000 */
[----:B------:R-:W-:-:S04]  /*c9f0*/  LOP3.LUT R19, R19, 0x2, RZ, 0xfc, !PT ;  /* 0x0000000213137812 */ /* 0x000fc800078efcff */
[----:B------:R-:W-:-:S13]  /*ca00*/  ISETP.NE.AND P0, PT, R19, 0x3, PT ;  /* 0x000000031300780c */ /* 0x000fda0003f05270 */
[----:B------:R-:W-:Y:S05]  /*ca10*/  @!P0 BRA `(.L_x_307) ;  /* 0x0000000000048947 */ /* 0x000fea0003800000 */
[----:B------:R-:W-:Y:S01]  /*ca20*/  BPT.TRAP 0x1 ;  /* 0x000000040000795c */ /* 0x000fe20000300000 */
.L_x_307:
[----:B------:R-:W0:Y:S01]  /*ca30*/  S2R R3, SR_CgaCtaId ;  /* 0x0000000000037919 */ /* 0x000e220000008800 */
[----:B------:R-:W-:Y:S02]  /*ca40*/  MOV R0, 0x400 ;  /* 0x0000040000007802 */ /* 0x000fe40000000f00 */
[----:B------:R-:W-:Y:S02]  /*ca50*/  SHF.L.U32 R2, R10, 0x1f, RZ ;  /* 0x0000001f0a027819 */ /* 0x000fe400000006ff */
[----:B0-----:R-:W-:-:S05]  /*ca60*/  LEA R0, R3, R0, 0x18 ;  /* 0x0000000003007211 */ /* 0x001fca00078ec0ff */
[----:B------:R-:W-:-:S04]  /*ca70*/  VIADD R0, R0, 0x20 ;  /* 0x0000002000007836 */ /* 0x000fc80000000000 */
[C---:B------:R-:W-:Y:S02]  /*ca80*/  IMAD R5, R9.reuse, 0x8, R0 ;  /* 0x0000000809057824 */ /* 0x040fe400078e0200 */
[----:B------:R-:W-:Y:S02]  /*ca90*/  VIADD R9, R9, 0x1 ;  /* 0x0000000109097836 */ /* 0x000fe40000000000 */
[----:B------:R-:W0:Y:S03]  /*caa0*/  SYNCS.PHASECHK.TRANS64.TRYWAIT P0, [R5+URZ], R2 ;  /* 0x00000002050075a7 */ /* 0x000e26000800017f */
[----:B------:R-:W-:-:S04]  /*cab0*/  ISETP.NE.AND P1, PT, R9, 0x4, PT ;  /* 0x000000040900780c */ /* 0x000fc80003f25270 */
[----:B------:R-:W-:Y:S02]  /*cac0*/  SEL R3, RZ, 0x1, P1 ;  /* 0x00000001ff037807 */ /* 0x000fe40000800000 */
[----:B------:R-:W-:Y:S02]  /*cad0*/  SEL R9, R9, RZ, P1 ;  /* 0x000000ff09097207 */ /* 0x000fe40000800000 */
[----:B------:R-:W-:-:S03]  /*cae0*/  LOP3.LUT R10, R10, R3, RZ, 0x3c, !PT ;  /* 0x000000030a0a7212 */ /* 0x000fc600078e3cff */
[----:B------:R-:W-:Y:S01]  /*caf0*/  IMAD R7, R9, 0x8, R0 ;  /* 0x0000000809077824 */ /* 0x000fe200078e0200 */
[----:B------:R-:W-:Y:S01]  /*cb00*/  SHF.L.U32 R4, R10, 0x1f, RZ ;  /* 0x0000001f0a047819 */ /* 0x000fe200000006ff */
[----:B0-----:R-:W-:Y:S06]  /*cb10*/  @!P0 BRA `(.L_x_308) ;  /* 0x0000000000dc8947 */ /* 0x001fec0003800000 */
.L_x_319:
[----:B------:R-:W1:Y:S01]  /*cb20*/  SYNCS.PHASECHK.TRANS64.TRYWAIT P0, [R7+URZ], R4 ;  /* 0x00000004070075a7 */ /* 0x000e62000800017f */
[----:B0-----:R-:W-:-:S05]  /*cb30*/  VIADD R2, R9, 0x1 ;  /* 0x0000000109027836 */ /* 0x001fca0000000000 */
[----:B------:R-:W-:-:S04]  /*cb40*/  ISETP.NE.AND P1, PT, R2, 0x4, PT ;  /* 0x000000040200780c */ /* 0x000fc80003f25270 */
[----:B------:R-:W-:Y:S02]  /*cb50*/  SEL R3, RZ, 0x1, P1 ;  /* 0x00000001ff037807 */ /* 0x000fe40000800000 */
[----:B------:R-:W-:Y:S02]  /*cb60*/  SEL R9, R2, RZ, P1 ;  /* 0x000000ff02097207 */ /* 0x000fe40000800000 */
[----:B------:R-:W-:-:S03]  /*cb70*/  LOP3.LUT R11, R10, R3, RZ, 0x3c, !PT ;  /* 0x000000030a0b7212 */ /* 0x000fc600078e3cff */
[----:B------:R-:W-:Y:S01]  /*cb80*/  IMAD R6, R9, 0x8, R0 ;  /* 0x0000000809067824 */ /* 0x000fe200078e0200 */
[----:B------:R-:W-:Y:S01]  /*cb90*/  SHF.L.U32 R5, R11, 0x1f, RZ ;  /* 0x0000001f0b057819 */ /* 0x000fe200000006ff */
[----:B-1----:R-:W-:Y:S06]  /*cba0*/  @!P0 BRA `(.L_x_309) ;  /* 0x0000000000cc8947 */ /* 0x002fec0003800000 */
.L_x_320:
[----:B------:R-:W1:Y:S01]  /*cbb0*/  SYNCS.PHASECHK.TRANS64.TRYWAIT P0, [R6+URZ], R5 ;  /* 0x00000005060075a7 */ /* 0x000e62000800017f */
[----:B------:R-:W-:-:S05]  /*cbc0*/  VIADD R2, R9, 0x1 ;  /* 0x0000000109027836 */ /* 0x000fca0000000000 */
[----:B------:R-:W-:-:S04]  /*cbd0*/  ISETP.NE.AND P1, PT, R2, 0x4, PT ;  /* 0x000000040200780c */ /* 0x000fc80003f25270 */
[----:B0-----:R-:W-:Y:S02]  /*cbe0*/  SEL R4, RZ, 0x1, P1 ;  /* 0x00000001ff047807 */ /* 0x001fe40000800000 */
[----:B------:R-:W-:Y:S02]  /*cbf0*/  SEL R3, R2, RZ, P1 ;  /* 0x000000ff02037207 */ /* 0x000fe40000800000 */
[----:B------:R-:W-:Y:S01]  /*cc00*/  LOP3.LUT R4, R11, R4, RZ, 0x3c, !PT ;  /* 0x000000040b047212 */ /* 0x000fe200078e3cff */
[----:B-1----:R-:W-:Y:S06]  /*cc10*/  @!P0 BRA `(.L_x_310) ;  /* 0x0000000000c48947 */ /* 0x002fec0003800000 */
.L_x_321:
[----:B------:R-:W-:Y:S01]  /*cc20*/  IMAD R3, R3, 0x8, R0 ;  /* 0x0000000803037824 */ /* 0x000fe200078e0200 */
[----:B------:R-:W-:-:S07]  /*cc30*/  SHF.L.U32 R0, R4, 0x1f, RZ ;  /* 0x0000001f04007819 */ /* 0x000fce00000006ff */
.L_x_311:
[----:B-1----:R1:W2:Y:S02]  /*cc40*/  SYNCS.PHASECHK.TRANS64.TRYWAIT P0, [R3+URZ], R0 ;  /* 0x00000000030075a7 */ /* 0x0022a4000800017f */
[----:B--2---:R-:W-:Y:S05]  /*cc50*/  @!P0 NANOSLEEP.SYNCS 0x989680 ;  /* 0x009896800000895d */ /* 0x004fea0003900000 */
[----:B------:R-:W2:Y:S02]  /*cc60*/  @!P0 SYNCS.PHASECHK.TRANS64 P0, [R3+URZ], R0 ;  /* 0x00000000030085a7 */ /* 0x000ea4000800007f */
[----:B--2---:R-:W-:Y:S05]  /*cc70*/  @!P0 BRA `(.L_x_311) ;  /* 0xfffffffc00f08947 */ /* 0x004fea000383ffff */
.L_x_306:
[----:B------:R-:W-:Y:S05]  /*cc80*/  BSYNC B0 ;  /* 0x0000000000007941 */ /* 0x000fea0003800000 */
.L_x_305:
[----:B------:R-:W-:Y:S05]  /*cc90*/  EXIT ;  /* 0x000000000000794d */ /* 0x000fea0003800000 */
.L_x_21:
[----:B----4-:R4:W0:Y:S02]  /*cca0*/  SYNCS.PHASECHK.TRANS64.TRYWAIT P1, [R3+URZ], R0 ;  /* 0x00000000030075a7 */ /* 0x010824000802017f */
[----:B0-----:R-:W-:Y:S05]  /*ccb0*/  @!P1 NANOSLEEP.SYNCS 0x989680 ;  /* 0x009896800000995d */ /* 0x001fea0003900000 */
[----:B------:R-:W0:Y:S02]  /*ccc0*/  @!P1 SYNCS.PHASECHK.TRANS64 P1, [R3+URZ], R0 ;  /* 0x00000000030095a7 */ /* 0x000e24000802007f */
[----:B0-----:R-:W-:Y:S05]  /*ccd0*/  @!P1 BRA `(.L_x_21) ;  /* 0xfffffffc00f09947 */ /* 0x001fea000383ffff */
[----:B------:R-:W-:Y:S05]  /*cce0*/  BRA `(.L_x_20) ;  /* 0xffffff48000c7947 */ /* 0x000fea000383ffff */
.L_x_26:
[----:B-1----:R1:W3:Y:S02]  /*ccf0*/  SYNCS.PHASECHK.TRANS64.TRYWAIT P1, [R5+URZ], R4 ;  /* 0x00000004050075a7 */ /* 0x0022e4000802017f */
[----:B---3--:R-:W-:Y:S05]  /*cd00*/  @!P1 NANOSLEEP.SYNCS 0x989680 ;  /* 0x009896800000995d */ /* 0x008fea0003900000 */
[----:B------:R-:W3:Y:S02]  /*cd10*/  @!P1 SYNCS.PHASECHK.TRANS64 P1, [R5+URZ], R4 ;  /* 0x00000004050095a7 */ /* 0x000ee4000802007f */
[----:B---3--:R-:W-:Y:S05]  /*cd20*/  @!P1 BRA `(.L_x_26) ;  /* 0xfffffffc00f09947 */ /* 0x008fea000383ffff */
[----:B------:R-:W-:Y:S05]  /*cd30*/  BRA `(.L_x_25) ;  /* 0xffffff5000107947 */ /* 0x000fea000383ffff */
.L_x_293:
[----:B------:R-:W-:Y:S01]  /*cd40*/  BSSY B1, `(.L_x_312) ;  /* 0x0000006000017945 */ /* 0x000fe20003800000 */
[----:B------:R-:W-:-:S07]  /*cd50*/  IMAD.MOV.U32 R15, RZ, RZ, -0x1 ;  /* 0xffffffffff0f7424 */ /* 0x000fce00078e00ff */
[----:B------:R-:W-:Y:S05]  /*cd60*/  WARPSYNC.COLLECTIVE R15, `(.L_x_313) ;  /* 0x000000000f0c7348 */ /* 0x000fea0003c00000 */
[----:B------:R-:W-:Y:S02]  /*cd70*/  ELECT P6, UR62, PT ;  /* 0x00000000003e782f */ /* 0x000fe400038c0000 */
[----:B------:R-:W-:Y:S01]  /*cd80*/  MOV R14, UR62 ;  /* 0x0000003e000e7c02 */ /* 0x000fe20008000f00 */
[----:B------:R-:W-:Y:S10]  /*cd90*/  ENDCOLLECTIVE ;  /* 0x000000000000791b */ /* 0x000ff40003800000 */
.L_x_313:
[----:B------:R-:W-:Y:S05]  /*cda0*/  BSYNC B1 ;  /* 0x0000000000017941 */ /* 0x000fea0003800000 */
.L_x_312:
[----:B------:R-:W-:Y:S05]  /*cdb0*/  BRA `(.L_x_314) ;  /* 0xfffffff000047947 */ /* 0x000fea000383ffff */
.L_x_296:
[----:B-1----:R1:W2:Y:S02]  /*cdc0*/  SYNCS.PHASECHK.TRANS64.TRYWAIT P0, [R20+URZ+0x20], R7 ;  /* 0x00002007140075a7 */ /* 0x0022a4000800017f */
[----:B--2---:R-:W-:Y:S05]  /*cdd0*/  @!P0 NANOSLEEP.SYNCS 0x989680 ;  /* 0x009896800000895d */ /* 0x004fea0003900000 */
[----:B------:R-:W2:Y:S02]  /*cde0*/  @!P0 SYNCS.PHASECHK.TRANS64 P0, [R20+URZ+0x20], R7 ;  /* 0x00002007140085a7 */ /* 0x000ea4000800007f */
[----:B--2---:R-:W-:Y:S05]  /*cdf0*/  @!P0 BRA `(.L_x_296) ;  /* 0xfffffffc00f08947 */ /* 0x004fea000383ffff */
[----:B------:R-:W-:Y:S05]  /*ce00*/  BRA `(.L_x_315) ;  /* 0xfffffff000407947 */ /* 0x000fea000383ffff */
.L_x_304:
[----:B------:R-:W-:Y:S01]  /*ce10*/  BSSY B0, `(.L_x_316) ;  /* 0x0000006000007945 */ /* 0x000fe20003800000 */
[----:B------:R-:W-:-:S07]  /*ce20*/  IMAD.MOV.U32 R15, RZ, RZ, -0x1 ;  /* 0xffffffffff0f7424 */ /* 0x000fce00078e00ff */
[----:B------:R-:W-:Y:S05]  /*ce30*/  WARPSYNC.COLLECTIVE R15, `(.L_x_317) ;  /* 0x000000000f0c7348 */ /* 0x000fea0003c00000 */
[----:B------:R-:W-:Y:S02]  /*ce40*/  ELECT P6, UR62, PT ;  /* 0x00000000003e782f */ /* 0x000fe400038c0000 */
[----:B------:R-:W-:Y:S01]  /*ce50*/  MOV R14, UR62 ;  /* 0x0000003e000e7c02 */ /* 0x000fe20008000f00 */
[----:B------:R-:W-:Y:S10]  /*ce60*/  ENDCOLLECTIVE ;  /* 0x000000000000791b */ /* 0x000ff40003800000 */
.L_x_317:
[----:B------:R-:W-:Y:S05]  /*ce70*/  BSYNC B0 ;  /* 0x0000000000007941 */ /* 0x000fea0003800000 */
.L_x_316:
[----:B------:R-:W-:Y:S05]  /*ce80*/  BRA `(.L_x_318) ;  /* 0xfffffff800d07947 */ /* 0x000fea000383ffff */
.L_x_308:
[----:B0-----:R0:W1:Y:S02]  /*ce90*/  SYNCS.PHASECHK.TRANS64.TRYWAIT P0, [R5+URZ], R2 ;  /* 0x00000002050075a7 */ /* 0x001064000800017f */
[----:B-1----:R-:W-:Y:S05]  /*cea0*/  @!P0 NANOSLEEP.SYNCS 0x989680 ;  /* 0x009896800000895d */ /* 0x002fea0003900000 */
[----:B------:R-:W1:Y:S02]  /*ceb0*/  @!P0 SYNCS.PHASECHK.TRANS64 P0, [R5+URZ], R2 ;  /* 0x00000002050085a7 */ /* 0x000e64000800007f */
[----:B-1----:R-:W-:Y:S05]  /*cec0*/  @!P0 BRA `(.L_x_308) ;  /* 0xfffffffc00f08947 */ /* 0x002fea000383ffff */
[----:B------:R-:W-:Y:S05]  /*ced0*/  BRA `(.L_x_319) ;  /* 0xfffffffc00107947 */ /* 0x000fea000383ffff */
.L_x_309:
[----:B0-----:R0:W1:Y:S02]  /*cee0*/  SYNCS.PHASECHK.TRANS64.TRYWAIT P0, [R7+URZ], R4 ;  /* 0x00000004070075a7 */ /* 0x001064000800017f */
[----:B-1----:R-:W-:Y:S05]  /*cef0*/  @!P0 NANOSLEEP.SYNCS 0x989680 ;  /* 0x009896800000895d */ /* 0x002fea0003900000 */
[----:B------:R-:W1:Y:S02]  /*cf00*/  @!P0 SYNCS.PHASECHK.TRANS64 P0, [R7+URZ], R4 ;  /* 0x00000004070085a7 */ /* 0x000e64000800007f */
[----:B-1----:R-:W-:Y:S05]  /*cf10*/  @!P0 BRA `(.L_x_309) ;  /* 0xfffffffc00f08947 */ /* 0x002fea000383ffff */
[----:B------:R-:W-:Y:S05]  /*cf20*/  BRA `(.L_x_320) ;  /* 0xfffffffc00207947 */ /* 0x000fea000383ffff */
.L_x_310:
[----:B0-----:R0:W1:Y:S02]  /*cf30*/  SYNCS.PHASECHK.TRANS64.TRYWAIT P0, [R6+URZ], R5 ;  /* 0x00000005060075a7 */ /* 0x001064000800017f */
[----:B-1----:R-:W-:Y:S05]  /*cf40*/  @!P0 NANOSLEEP.SYNCS 0x989680 ;  /* 0x009896800000895d */ /* 0x002fea0003900000 */
[----:B------:R-:W1:Y:S02]  /*cf50*/  @!P0 SYNCS.PHASECHK.TRANS64 P0, [R6+URZ], R5 ;  /* 0x00000005060085a7 */ /* 0x000e64000800007f */
[----:B-1----:R-:W-:Y:S05]  /*cf60*/  @!P0 BRA `(.L_x_310) ;  /* 0xfffffffc00f08947 */ /* 0x002fea000383ffff */
[----:B------:R-:W-:Y:S05]  /*cf70*/  BRA `(.L_x_321) ;  /* 0xfffffffc00287947 */ /* 0x000fea000383ffff */
.L_x_322:
[----:B------:R-:W-:-:S00]  /*cf80*/  BRA `(.L_x_322) ;  /* 0xfffffffc00fc7947 */ /* 0x000fc0000383ffff */
[----:B------:R-:W-:-:S00]  /*cf90*/  NOP ;  /* 0x0000000000007918 */ /* 0x000fc00000000000 */
        /* <DEDUP_REMOVED lines=14> */
.L_x_323:


//--------------------- .nv.global.init           --------------------------
	.section	.nv.global.init,"aw",@progbits
.nv.global.init:
	.type		$str$22,@object
	.size		$str$22,($str$23 - $str$22)
$str$22:
        /*0000*/ 	.byte	0x6b, 0x5f, 0x74, 0x69, 0x6c, 0x65, 0x5f, 0x63, 0x6f, 0x75, 0x6e, 0x74, 0x20, 0x3e, 0x3d, 0x20
        /*0010*/ 	.byte	0x31, 0x00
	.type		$str$23,@object
	.size		$str$23,(__unnamed_1 - $str$23)
$str$23:
        /*0012*/ 	.byte	0x2f, 0x74, 0x6d, 0x70, 0x2f, 0x63, 0x75, 0x74, 0x6c, 0x61, 0x73, 0x73, 0x5f, 0x73, 0x77, 0x65
        /*0022*/ 	.byte	0x65, 0x70, 0x5f, 0x73, 0x72, 0x63, 0x2f, 0x69, 0x6e, 0x63, 0x6c, 0x75, 0x64, 0x65, 0x2f, 0x63
        /*0032*/ 	.byte	0x75, 0x74, 0x6c, 0x61, 0x73, 0x73, 0x2f, 0x67, 0x65, 0x6d, 0x6d, 0x2f, 0x63, 0x6f, 0x6c, 0x6c
        /*0042*/ 	.byte	0x65, 0x63, 0x74, 0x69, 0x76, 0x65, 0x2f, 0x73, 0x6d, 0x39, 0x30, 0x5f, 0x6d, 0x6d, 0x61, 0x5f
        /*0052*/ 	.byte	0x74, 0x6d, 0x61, 0x5f, 0x67, 0x6d, 0x6d, 0x61, 0x5f, 0x73, 0x73, 0x5f, 0x77, 0x61, 0x72, 0x70
        /*0062*/ 	.byte	0x73, 0x70, 0x65, 0x63, 0x69, 0x61, 0x6c, 0x69, 0x7a, 0x65, 0x64, 0x2e, 0x68, 0x70, 0x70, 0x00
	.type		__unnamed_1,@object
	.size		__unnamed_1,(.L_0 - __unnamed_1)
__unnamed_1:
        /*0072*/ 	.byte	0x76, 0x6f, 0x69, 0x64, 0x20, 0x63, 0x75, 0x74, 0x6c, 0x61, 0x73, 0x73, 0x3a, 0x3a, 0x67, 0x65
        /* <DEDUP_REMOVED lines=181> */
        /*0bd2*/ 	.byte	0x3a, 0x3a, 0x69, 0x64, 0x65, 0x6e, 0x74, 0x69, 0x74, 0x79, 0x5d, 0x00
.L_0:


//--------------------- .nv.shared._ZN7cutlass13device_kernelINS_4gemm6kernel13GemmUniversalIN4cute5tupleIJiiiiEEENS1_10collective13CollectiveMmaINS1_34MainloopSm90TmaGmmaWarpSpecializedILi4ENS5_IJNS4_1CILi2EEESB_NSA_ILi1EEEEEENS1_35KernelTmaWarpSpecializedCooperativeEEENS5_IJNSA_ILi256EEENSA_ILi128EEESH_EEENS_10bfloat16_tENS5_IJlSC_lEEESJ_SK_NS4_8TiledMMAINS4_8MMA_AtomIJNS4_4SM904GMMA28MMA_64x128x16_F32BF16BF16_SSILNSO_5MajorE0ELSQ_0ELNSO_7ScaleInE1ELSR_1EEEEEENS4_6LayoutINS5_IJSB_SC_SC_EEENS5_IJSC_NSA_ILi0EEESW_EEEEENS5_IJNS4_10UnderscoreESZ_SZ_EEEEENS4_23SM90_TMA_LOAD_MULTICASTENS4_14ComposedLayoutINS4_7SwizzleILi3ELi4ELi3EEENS4_18smem_ptr_flag_bitsILi16EEENSU_INS5_IJNSA_ILi8EEENSA_ILi64EEEEEENS5_IJS19_SC_EEEEEEEvNS4_8identityES12_S1D_vS1E_EENS_8epilogue10collective6detail29Sm90TmaWarpSpecializedAdapterINS1H_15DefaultEpilogueISJ_SK_SK_NS1G_6thread17LinearCombinationISJ_Li1EffLNS1L_9ScaleType4KindE0ELNS_15FloatRoundStyleE2ESJ_EENS1_15EpilogueDefaultEEEEEvvEEEEvNT_6ParamsE --------------------------
	.section	.nv.shared._ZN7cutlass13device_kernelINS_4gemm6kernel13GemmUniversalIN4cute5tupleIJiiiiEEENS1_10collective13CollectiveMmaINS1_34MainloopSm90TmaGmmaWarpSpecializedILi4ENS5_IJNS4_1CILi2EEESB_NSA_ILi1EEEEEENS1_35KernelTmaWarpSpecializedCooperativeEEENS5_IJNSA_ILi256EEENSA_ILi128EEESH_EEENS_10bfloat16_tENS5_IJlSC_lEEESJ_SK_NS4_8TiledMMAINS4_8MMA_AtomIJNS4_4SM904GMMA28MMA_64x128x16_F32BF16BF16_SSILNSO_5MajorE0ELSQ_0ELNSO_7ScaleInE1ELSR_1EEEEEENS4_6LayoutINS5_IJSB_SC_SC_EEENS5_IJSC_NSA_ILi0EEESW_EEEEENS5_IJNS4_10UnderscoreESZ_SZ_EEEEENS4_23SM90_TMA_LOAD_MULTICASTENS4_14ComposedLayoutINS4_7SwizzleILi3ELi4ELi3EEENS4_18smem_ptr_flag_bitsILi16EEENSU_INS5_IJNSA_ILi8EEENSA_ILi64EEEEEENS5_IJS19_SC_EEEEEEEvNS4_8identityES12_S1D_vS1E_EENS_8epilogue10collective6detail29Sm90TmaWarpSpecializedAdapterINS1H_15DefaultEpilogueISJ_SK_SK_NS1G_6thread17LinearCombinationISJ_Li1EffLNS1L_9ScaleType4KindE0ELNS_15FloatRoundStyleE2ESJ_EENS1_15EpilogueDefaultEEEEEvvEEEEvNT_6ParamsE,"aw",@nobits
	.sectionflags	@""
	.align	16
	.zero		1024


//--------------------- .nv.shared.reserved.0     --------------------------
	.section	.nv.shared.reserved.0,"aw",@nobits
	.weak		__nv_reservedSMEM_offset_0_alias
	.size		__nv_reservedSMEM_offset_0_alias, 0, 0
	.other		__nv_reservedSMEM_offset_0_alias,@"STO_CUDA_RESERVED_SHARED STV_DEFAULT"
__nv_reservedSMEM_offset_0_alias:
	.zero		0


//--------------------- .nv.global                --------------------------
	.section	.nv.global,"aw",@nobits
.nv.global:
	.type		_ZN39_INTERNAL_bb645c62_4_k_cu_7001b3c1_39894cute1_E,@object
	.size		_ZN39_INTERNAL_bb645c62_4_k_cu_7001b3c1_39894cute1_E,(_ZN39_INTERNAL_bb645c62_4_k_cu_7001b3c1_39894cuda3std3__45__cpo6cbeginE - _ZN39_INTERNAL_bb645c62_4_k_cu_7001b3c1_39894cute1_E)
_ZN39_INTERNAL_bb645c62_4_k_cu_7001b3c1_39894cute1_E:
	.zero		1
	.type		_ZN39_INTERNAL_bb645c62_4_k_cu_7001b3c1_39894cuda3std3__45__cpo6cbeginE,@object
	.size		_ZN39_INTERNAL_bb645c62_4_k_cu_7001b3c1_39894cuda3std3__45__cpo6cbeginE,(_ZN39_INTERNAL_bb645c62_4_k_cu_7001b3c1_39894cuda3std3__48in_placeE - _ZN39_INTERNAL_bb645c62_4_k_cu_7001b3c1_39894cuda3std3__45__cpo6cbeginE)
_ZN39_INTERNAL_bb645c62_4_k_cu_7001b3c1_39894cuda3std3__45__cpo6cbeginE:
	.zero		1
	.type		_ZN39_INTERNAL_bb645c62_4_k_cu_7001b3c1_39894cuda3std3__48in_placeE,@object
	.size		_ZN39_INTERNAL_bb645c62_4_k_cu_7001b3c1_39894cuda3std3__48in_placeE,(_ZN39_INTERNAL_bb645c62_4_k_cu_7001b3c1_39894cuda3std6ranges3__45__cpo9iter_moveE - _ZN39_INTERNAL_bb645c62_4_k_cu_7001b3c1_39894cuda3std3__48in_placeE)
_ZN39_INTERNAL_bb645c62_4_k_cu_7001b3c1_39894cuda3std3__48in_placeE:
	.zero		1
	.type		_ZN39_INTERNAL_bb645c62_4_k_cu_7001b3c1_39894cuda3std6ranges3__45__cpo9iter_moveE,@object
	.size		_ZN39_INTERNAL_bb645c62_4_k_cu_7001b3c1_39894cuda3std6ranges3__45__cpo9iter_moveE,(_ZN39_INTERNAL_bb645c62_4_k_cu_7001b3c1_39894cuda3std3__45__cpo5beginE - _ZN39_INTERNAL_bb645c62_4_k_cu_7001b3c1_39894cuda3std6ranges3__45__cpo9iter_moveE)
_ZN39_INTERNAL_bb645c62_4_k_cu_7001b3c1_39894cuda3std6ranges3__45__cpo9iter_moveE:
	.zero		1
	.type		_ZN39_INTERNAL_bb645c62_4_k_cu_7001b3c1_39894cuda3std3__45__cpo5beginE,@object
	.size		_ZN39_INTERNAL_bb645c62_4_k_cu_7001b3c1_39894cuda3std3__45__cpo5beginE,(_ZN39_INTERNAL_bb645c62_4_k_cu_7001b3c1_39894cuda3std3__441_GLOBAL__N__bb645c62_4_k_cu_7001b3c1_39896ignoreE - _ZN39_INTERNAL_bb645c62_4_k_cu_7001b3c1_39894cuda3std3__45__cpo5beginE)
_ZN39_INTERNAL_bb645c62_4_k_cu_7001b3c1_39894cuda3std3__45__cpo5beginE:
	.zero		1
	.type		_ZN39_INTERNAL_bb645c62_4_k_cu_7001b3c1_39894cuda3std3__441_GLOBAL__N__bb645c62_4_k_cu_7001b3c1_39896ignoreE,@object
	.size		_ZN39_INTERNAL_bb645c62_4_k_cu_7001b3c1_39894cuda3std3__441_GLOBAL__N__bb645c62_4_k_cu_7001b3c1_39896ignoreE,(_ZN39_INTERNAL_bb645c62_4_k_cu_7001b3c1_39894cute7productE - _ZN39_INTERNAL_bb645c62_4_k_cu_7001b3c1_39894cuda3std3__441_GLOBAL__N__bb645c62_4_k_cu_7001b3c1_39896ignoreE)
_ZN39_INTERNAL_bb645c62_4_k_cu_7001b3c1_39894cuda3std3__441_GLOBAL__N__bb645c62_4_k_cu_7001b3c1_39896ignoreE:
	.zero		1
	.type		_ZN39_INTERNAL_bb645c62_4_k_cu_7001b3c1_39894cute7productE,@object
	.size		_ZN39_INTERNAL_bb645c62_4_k_cu_7001b3c1_39894cute7productE,(_ZN39_INTERNAL_bb645c62_4_k_cu_7001b3c1_39894cuda3std3__45__cpo3endE - _ZN39_INTERNAL_bb645c62_4_k_cu_7001b3c1_39894cute7productE)
_ZN39_INTERNAL_bb645c62_4_k_cu_7001b3c1_39894cute7productE:
	.zero		1
	.type		_ZN39_INTERNAL_bb645c62_4_k_cu_7001b3c1_39894cuda3std3__45__cpo3endE,@object
	.size		_ZN39_INTERNAL_bb645c62_4_k_cu_7001b3c1_39894cuda3std3__45__cpo3endE,(_ZN39_INTERNAL_bb645c62_4_k_cu_7001b3c1_39894cuda3std3__419piecewise_constructE - _ZN39_INTERNAL_bb645c62_4_k_cu_7001b3c1_39894cuda3std3__45__cpo3endE)
_ZN39_INTERNAL_bb645c62_4_k_cu_7001b3c1_39894cuda3std3__45__cpo3endE:
	.zero		1
	.type		_ZN39_INTERNAL_bb645c62_4_k_cu_7001b3c1_39894cuda3std3__419piecewise_constructE,@object
	.size		_ZN39_INTERNAL_bb645c62_4_k_cu_7001b3c1_39894cuda3std3__419piecewise_constructE,(_ZN39_INTERNAL_bb645c62_4_k_cu_7001b3c1_39894cuda3std3__45__cpo4cendE - _ZN39_INTERNAL_bb645c62_4_k_cu_7001b3c1_39894cuda3std3__419piecewise_constructE)
_ZN39_INTERNAL_bb645c62_4_k_cu_7001b3c1_39894cuda3std3__419piecewise_constructE:
	.zero		1
	.type		_ZN39_INTERNAL_bb645c62_4_k_cu_7001b3c1_39894cuda3std3__45__cpo4cendE,@object
	.size		_ZN39_INTERNAL_bb645c62_4_k_cu_7001b3c1_39894cuda3std3__45__cpo4cendE,(_ZN39_INTERNAL_bb645c62_4_k_cu_7001b3c1_39894cuda3std6ranges3__45__cpo4swapE - _ZN39_INTERNAL_bb645c62_4_k_cu_7001b3c1_39894cuda3std3__45__cpo4cendE)
_ZN39_INTERNAL_bb645c62_4_k_cu_7001b3c1_39894cuda3std3__45__cpo4cendE:
	.zero		1
	.type		_ZN39_INTERNAL_bb645c62_4_k_cu_7001b3c1_39894cuda3std6ranges3__45__cpo4swapE,@object
	.size		_ZN39_INTERNAL_bb645c62_4_k_cu_7001b3c1_39894cuda3std6ranges3__45__cpo4swapE,(.L_8 - _ZN39_INTERNAL_bb645c62_4_k_cu_7001b3c1_39894cuda3std6ranges3__45__cpo4swapE)
_ZN39_INTERNAL_bb645c62_4_k_cu_7001b3c1_39894cuda3std6ranges3__45__cpo4swapE:
	.zero		1
.L_8:


//--------------------- .nv.constant0._ZN7cutlass13device_kernelINS_4gemm6kernel13GemmUniversalIN4cute5tupleIJiiiiEEENS1_10collective13CollectiveMmaINS1_34MainloopSm90TmaGmmaWarpSpecializedILi4ENS5_IJNS4_1CILi2EEESB_NSA_ILi1EEEEEENS1_35KernelTmaWarpSpecializedCooperativeEEENS5_IJNSA_ILi256EEENSA_ILi128EEESH_EEENS_10bfloat16_tENS5_IJlSC_lEEESJ_SK_NS4_8TiledMMAINS4_8MMA_AtomIJNS4_4SM904GMMA28MMA_64x128x16_F32BF16BF16_SSILNSO_5MajorE0ELSQ_0ELNSO_7ScaleInE1ELSR_1EEEEEENS4_6LayoutINS5_IJSB_SC_SC_EEENS5_IJSC_NSA_ILi0EEESW_EEEEENS5_IJNS4_10UnderscoreESZ_SZ_EEEEENS4_23SM90_TMA_LOAD_MULTICASTENS4_14ComposedLayoutINS4_7SwizzleILi3ELi4ELi3EEENS4_18smem_ptr_flag_bitsILi16EEENSU_INS5_IJNSA_ILi8EEENSA_ILi64EEEEEENS5_IJS19_SC_EEEEEEEvNS4_8identityES12_S1D_vS1E_EENS_8epilogue10collective6detail29Sm90TmaWarpSpecializedAdapterINS1H_15DefaultEpilogueISJ_SK_SK_NS1G_6thread17LinearCombinationISJ_Li1EffLNS1L_9ScaleType4KindE0ELNS_15FloatRoundStyleE2ESJ_EENS1_15EpilogueDefaultEEEEEvvEEEEvNT_6ParamsE --------------------------
	.section	.nv.constant0._ZN7cutlass13device_kernelINS_4gemm6kernel13GemmUniversalIN4cute5tupleIJiiiiEEENS1_10collective13CollectiveMmaINS1_34MainloopSm90TmaGmmaWarpSpecializedILi4ENS5_IJNS4_1CILi2EEESB_NSA_ILi1EEEEEENS1_35KernelTmaWarpSpecializedCooperativeEEENS5_IJNSA_ILi256EEENSA_ILi128EEESH_EEENS_10bfloat16_tENS5_IJlSC_lEEESJ_SK_NS4_8TiledMMAINS4_8MMA_AtomIJNS4_4SM904GMMA28MMA_64x128x16_F32BF16BF16_SSILNSO_5MajorE0ELSQ_0ELNSO_7ScaleInE1ELSR_1EEEEEENS4_6LayoutINS5_IJSB_SC_SC_EEENS5_IJSC_NSA_ILi0EEESW_EEEEENS5_IJNS4_10UnderscoreESZ_SZ_EEEEENS4_23SM90_TMA_LOAD_MULTICASTENS4_14ComposedLayoutINS4_7SwizzleILi3ELi4ELi3EEENS4_18smem_ptr_flag_bitsILi16EEENSU_INS5_IJNSA_ILi8EEENSA_ILi64EEEEEENS5_IJS19_SC_EEEEEEEvNS4_8identityES12_S1D_vS1E_EENS_8epilogue10collective6detail29Sm90TmaWarpSpecializedAdapterINS1H_15DefaultEpilogueISJ_SK_SK_NS1G_6thread17LinearCombinationISJ_Li1EffLNS1L_9ScaleType4KindE0ELNS_15FloatRoundStyleE2ESJ_EENS1_15EpilogueDefaultEEEEEvvEEEEvNT_6ParamsE,"a",@progbits
	.sectionflags	@""
	.align	4
.nv.constant0._ZN7cutlass13device_kernelINS_4gemm6kernel13GemmUniversalIN4cute5tupleIJiiiiEEENS1_10collective13CollectiveMmaINS1_34MainloopSm90TmaGmmaWarpSpecializedILi4ENS5_IJNS4_1CILi2EEESB_NSA_ILi1EEEEEENS1_35KernelTmaWarpSpecializedCooperativeEEENS5_IJNSA_ILi256EEENSA_ILi128EEESH_EEENS_10bfloat16_tENS5_IJlSC_lEEESJ_SK_NS4_8TiledMMAINS4_8MMA_AtomIJNS4_4SM904GMMA28MMA_64x128x16_F32BF16BF16_SSILNSO_5MajorE0ELSQ_0ELNSO_7ScaleInE1ELSR_1EEEEEENS4_6LayoutINS5_IJSB_SC_SC_EEENS5_IJSC_NSA_ILi0EEESW_EEEEENS5_IJNS4_10UnderscoreESZ_SZ_EEEEENS4_23SM90_TMA_LOAD_MULTICASTENS4_14ComposedLayoutINS4_7SwizzleILi3ELi4ELi3EEENS4_18smem_ptr_flag_bitsILi16EEENSU_INS5_IJNSA_ILi8EEENSA_ILi64EEEEEENS5_IJS19_SC_EEEEEEEvNS4_8identityES12_S1D_vS1E_EENS_8epilogue10collective6detail29Sm90TmaWarpSpecializedAdapterINS1H_15DefaultEpilogueISJ_SK_SK_NS1G_6thread17LinearCombinationISJ_Li1EffLNS1L_9ScaleType4KindE0ELNS_15FloatRoundStyleE2ESJ_EENS1_15EpilogueDefaultEEEEEvvEEEEvNT_6ParamsE:
	.zero		1664


//--------------------- SYMBOLS --------------------------

	.type		.nv.reservedSmem.offset0,@object
	.size		.nv.reservedSmem.offset0,0x4
	.type		__assertfail,@function
